//
// Generated by NVIDIA NVVM Compiler
//
// Compiler Build ID: CL-36424714
// Cuda compilation tools, release 13.0, V13.0.88
// Based on NVVM 20.0.0
//

.version 9.0
.target sm_100
.address_size 64

	// .globl	_Z17gemm_tiled_kernelPKfS0_Pfiii
// _ZZ17gemm_tiled_kernelPKfS0_PfiiiE2As has been demoted
// _ZZ17gemm_tiled_kernelPKfS0_PfiiiE2Bs has been demoted

.visible .entry _Z17gemm_tiled_kernelPKfS0_Pfiii(
	.param .u64 .ptr .align 1 _Z17gemm_tiled_kernelPKfS0_Pfiii_param_0,
	.param .u64 .ptr .align 1 _Z17gemm_tiled_kernelPKfS0_Pfiii_param_1,
	.param .u64 .ptr .align 1 _Z17gemm_tiled_kernelPKfS0_Pfiii_param_2,
	.param .u32 _Z17gemm_tiled_kernelPKfS0_Pfiii_param_3,
	.param .u32 _Z17gemm_tiled_kernelPKfS0_Pfiii_param_4,
	.param .u32 _Z17gemm_tiled_kernelPKfS0_Pfiii_param_5
)
{
	.reg .pred 	%p<456>;
	.reg .b32 	%r<325>;
	.reg .b32 	%f<2619>;
	.reg .b64 	%rd<147>;
	// demoted variable
	.shared .align 4 .b8 _ZZ17gemm_tiled_kernelPKfS0_PfiiiE2As[4096];
	// demoted variable
	.shared .align 4 .b8 _ZZ17gemm_tiled_kernelPKfS0_PfiiiE2Bs[4096];
	ld.param.u64 	%rd20, [_Z17gemm_tiled_kernelPKfS0_Pfiii_param_0];
	ld.param.u64 	%rd21, [_Z17gemm_tiled_kernelPKfS0_Pfiii_param_1];
	ld.param.u64 	%rd22, [_Z17gemm_tiled_kernelPKfS0_Pfiii_param_2];
	ld.param.u32 	%r133, [_Z17gemm_tiled_kernelPKfS0_Pfiii_param_3];
	ld.param.u32 	%r134, [_Z17gemm_tiled_kernelPKfS0_Pfiii_param_4];
	ld.param.u32 	%r135, [_Z17gemm_tiled_kernelPKfS0_Pfiii_param_5];
	cvta.to.global.u64 	%rd1, %rd20;
	cvta.to.global.u64 	%rd2, %rd21;
	cvta.to.global.u64 	%rd3, %rd22;
	mov.u32 	%r136, %ctaid.y;
	shl.b32 	%r1, %r136, 6;
	mov.u32 	%r137, %ctaid.x;
	shl.b32 	%r2, %r137, 6;
	mov.u32 	%r3, %tid.x;
	mov.u32 	%r138, %tid.y;
	shl.b32 	%r4, %r138, 4;
	add.s32 	%r5, %r1, %r4;
	shl.b32 	%r6, %r3, 2;
	add.s32 	%r7, %r2, %r6;
	setp.lt.s32 	%p1, %r135, 1;
	mov.f32 	%f2555, 0f00000000;
	mov.f32 	%f2556, %f2555;
	mov.f32 	%f2557, %f2555;
	mov.f32 	%f2558, %f2555;
	mov.f32 	%f2559, %f2555;
	mov.f32 	%f2560, %f2555;
	mov.f32 	%f2561, %f2555;
	mov.f32 	%f2562, %f2555;
	mov.f32 	%f2563, %f2555;
	mov.f32 	%f2564, %f2555;
	mov.f32 	%f2565, %f2555;
	mov.f32 	%f2566, %f2555;
	mov.f32 	%f2567, %f2555;
	mov.f32 	%f2568, %f2555;
	mov.f32 	%f2569, %f2555;
	mov.f32 	%f2570, %f2555;
	mov.f32 	%f2571, %f2555;
	mov.f32 	%f2572, %f2555;
	mov.f32 	%f2573, %f2555;
	mov.f32 	%f2574, %f2555;
	mov.f32 	%f2575, %f2555;
	mov.f32 	%f2576, %f2555;
	mov.f32 	%f2577, %f2555;
	mov.f32 	%f2578, %f2555;
	mov.f32 	%f2579, %f2555;
	mov.f32 	%f2580, %f2555;
	mov.f32 	%f2581, %f2555;
	mov.f32 	%f2582, %f2555;
	mov.f32 	%f2583, %f2555;
	mov.f32 	%f2584, %f2555;
	mov.f32 	%f2585, %f2555;
	mov.f32 	%f2586, %f2555;
	mov.f32 	%f2587, %f2555;
	mov.f32 	%f2588, %f2555;
	mov.f32 	%f2589, %f2555;
	mov.f32 	%f2590, %f2555;
	mov.f32 	%f2591, %f2555;
	mov.f32 	%f2592, %f2555;
	mov.f32 	%f2593, %f2555;
	mov.f32 	%f2594, %f2555;
	mov.f32 	%f2595, %f2555;
	mov.f32 	%f2596, %f2555;
	mov.f32 	%f2597, %f2555;
	mov.f32 	%f2598, %f2555;
	mov.f32 	%f2599, %f2555;
	mov.f32 	%f2600, %f2555;
	mov.f32 	%f2601, %f2555;
	mov.f32 	%f2602, %f2555;
	mov.f32 	%f2603, %f2555;
	mov.f32 	%f2604, %f2555;
	mov.f32 	%f2605, %f2555;
	mov.f32 	%f2606, %f2555;
	mov.f32 	%f2607, %f2555;
	mov.f32 	%f2608, %f2555;
	mov.f32 	%f2609, %f2555;
	mov.f32 	%f2610, %f2555;
	mov.f32 	%f2611, %f2555;
	mov.f32 	%f2612, %f2555;
	mov.f32 	%f2613, %f2555;
	mov.f32 	%f2614, %f2555;
	mov.f32 	%f2615, %f2555;
	mov.f32 	%f2616, %f2555;
	mov.f32 	%f2617, %f2555;
	mov.f32 	%f2618, %f2555;
	@%p1 bra 	$L__BB0_686;
	add.s32 	%r8, %r4, %r3;
	and.b32  	%r9, %r3, 15;
	max.u32 	%r140, %r8, 960;
	sub.s32 	%r141, %r140, %r8;
	add.s32 	%r10, %r141, 63;
	shr.u32 	%r142, %r10, 6;
	add.s32 	%r143, %r142, 1;
	and.b32  	%r11, %r143, 3;
	shr.u32 	%r144, %r8, 4;
	add.s32 	%r145, %r144, %r1;
	mul.lo.s32 	%r12, %r145, %r135;
	add.s32 	%r146, %r8, 64;
	shr.u32 	%r147, %r146, 4;
	add.s32 	%r148, %r147, %r1;
	mul.lo.s32 	%r13, %r148, %r135;
	add.s32 	%r149, %r8, 128;
	shr.u32 	%r150, %r149, 4;
	add.s32 	%r151, %r150, %r1;
	mul.lo.s32 	%r14, %r151, %r135;
	and.b32  	%r152, %r8, 63;
	add.s32 	%r15, %r152, %r2;
	shl.b32 	%r153, %r4, 6;
	mov.u32 	%r154, _ZZ17gemm_tiled_kernelPKfS0_PfiiiE2As;
	add.s32 	%r16, %r154, %r153;
	add.s32 	%r17, %r5, 1;
	add.s32 	%r18, %r5, 2;
	add.s32 	%r19, %r5, 3;
	add.s32 	%r20, %r5, 4;
	add.s32 	%r21, %r5, 5;
	add.s32 	%r22, %r5, 6;
	add.s32 	%r23, %r5, 7;
	add.s32 	%r24, %r5, 8;
	add.s32 	%r25, %r5, 9;
	add.s32 	%r26, %r5, 10;
	add.s32 	%r27, %r5, 11;
	add.s32 	%r28, %r5, 12;
	add.s32 	%r29, %r5, 13;
	add.s32 	%r30, %r5, 14;
	add.s32 	%r31, %r5, 15;
	shl.b32 	%r155, %r6, 2;
	mov.u32 	%r156, _ZZ17gemm_tiled_kernelPKfS0_PfiiiE2Bs;
	add.s32 	%r32, %r156, %r155;
	add.s32 	%r33, %r7, 1;
	add.s32 	%r34, %r7, 2;
	add.s32 	%r35, %r7, 3;
	shl.b32 	%r36, %r135, 4;
	mov.b32 	%r308, 0;
	mov.f32 	%f2555, 0f00000000;
$L__BB0_2:
	setp.gt.u32 	%p2, %r8, 1023;
	@%p2 bra 	$L__BB0_45;
	setp.eq.s32 	%p3, %r11, 0;
	mov.u32 	%r309, %r8;
	@%p3 bra 	$L__BB0_13;
	shr.u32 	%r157, %r8, 4;
	add.s32 	%r158, %r157, %r1;
	setp.ge.s32 	%p4, %r158, %r133;
	add.s32 	%r38, %r9, %r308;
	setp.ge.s32 	%p5, %r38, %r135;
	mov.f32 	%f2221, 0f00000000;
	or.pred  	%p6, %p4, %p5;
	@%p6 bra 	$L__BB0_6;
	add.s32 	%r160, %r12, %r38;
	mul.wide.u32 	%rd23, %r160, 4;
	add.s64 	%rd24, %rd1, %rd23;
	ld.global.nc.f32 	%f2221, [%rd24];
$L__BB0_6:
	add.s32 	%r309, %r8, 64;
	setp.eq.s32 	%p7, %r11, 1;
	shl.b32 	%r161, %r8, 2;
	and.b32  	%r162, %r161, 131008;
	mov.u32 	%r163, _ZZ17gemm_tiled_kernelPKfS0_PfiiiE2As;
	add.s32 	%r164, %r163, %r162;
	shl.b32 	%r165, %r9, 2;
	add.s32 	%r166, %r164, %r165;
	st.shared.f32 	[%r166], %f2221;
	@%p7 bra 	$L__BB0_13;
	shr.u32 	%r167, %r309, 4;
	add.s32 	%r168, %r167, %r1;
	setp.ge.s32 	%p9, %r168, %r133;
	mov.f32 	%f2222, 0f00000000;
	or.pred  	%p10, %p9, %p5;
	@%p10 bra 	$L__BB0_9;
	add.s32 	%r169, %r13, %r38;
	mul.wide.u32 	%rd25, %r169, 4;
	add.s64 	%rd26, %rd1, %rd25;
	ld.global.nc.f32 	%f2222, [%rd26];
$L__BB0_9:
	add.s32 	%r40, %r8, 128;
	setp.eq.s32 	%p11, %r11, 2;
	shl.b32 	%r170, %r309, 2;
	and.b32  	%r171, %r170, 262080;
	mov.u32 	%r172, _ZZ17gemm_tiled_kernelPKfS0_PfiiiE2As;
	add.s32 	%r173, %r172, %r171;
	shl.b32 	%r174, %r9, 2;
	add.s32 	%r175, %r173, %r174;
	st.shared.f32 	[%r175], %f2222;
	mov.u32 	%r309, %r40;
	@%p11 bra 	$L__BB0_13;
	shr.u32 	%r176, %r40, 4;
	add.s32 	%r177, %r176, %r1;
	setp.ge.s32 	%p13, %r177, %r133;
	mov.f32 	%f2223, 0f00000000;
	or.pred  	%p14, %p13, %p5;
	@%p14 bra 	$L__BB0_12;
	add.s32 	%r178, %r14, %r38;
	mul.wide.u32 	%rd27, %r178, 4;
	add.s64 	%rd28, %rd1, %rd27;
	ld.global.nc.f32 	%f2223, [%rd28];
$L__BB0_12:
	add.s32 	%r309, %r8, 192;
	shl.b32 	%r179, %r40, 2;
	and.b32  	%r180, %r179, 262080;
	mov.u32 	%r181, _ZZ17gemm_tiled_kernelPKfS0_PfiiiE2As;
	add.s32 	%r182, %r181, %r180;
	shl.b32 	%r183, %r9, 2;
	add.s32 	%r184, %r182, %r183;
	st.shared.f32 	[%r184], %f2223;
$L__BB0_13:
	setp.lt.u32 	%p15, %r10, 192;
	@%p15 bra 	$L__BB0_24;
	add.s32 	%r43, %r9, %r308;
	add.s32 	%r185, %r309, 192;
	shr.u32 	%r186, %r185, 4;
	shl.b32 	%r187, %r186, 6;
	shl.b32 	%r188, %r9, 2;
	mov.u32 	%r189, _ZZ17gemm_tiled_kernelPKfS0_PfiiiE2As;
	add.s32 	%r190, %r189, %r188;
	add.s32 	%r322, %r190, %r187;
	add.s32 	%r320, %r1, %r186;
	mad.lo.s32 	%r321, %r135, %r320, %r43;
	add.s32 	%r191, %r309, 128;
	shr.u32 	%r192, %r191, 4;
	shl.b32 	%r193, %r192, 6;
	add.s32 	%r319, %r190, %r193;
	add.s32 	%r317, %r1, %r192;
	mad.lo.s32 	%r318, %r135, %r317, %r43;
	add.s32 	%r194, %r309, 64;
	shr.u32 	%r195, %r194, 4;
	shl.b32 	%r196, %r195, 6;
	add.s32 	%r316, %r190, %r196;
	add.s32 	%r314, %r1, %r195;
	mad.lo.s32 	%r315, %r135, %r314, %r43;
	shr.u32 	%r197, %r309, 4;
	shl.b32 	%r198, %r197, 6;
	add.s32 	%r313, %r190, %r198;
	add.s32 	%r311, %r1, %r197;
	mad.lo.s32 	%r312, %r135, %r311, %r43;
$L__BB0_15:
	setp.ge.s32 	%p16, %r43, %r135;
	setp.ge.s32 	%p17, %r311, %r133;
	mov.f32 	%f2227, 0f00000000;
	or.pred  	%p18, %p17, %p16;
	@%p18 bra 	$L__BB0_17;
	mul.wide.u32 	%rd29, %r312, 4;
	add.s64 	%rd30, %rd1, %rd29;
	ld.global.nc.f32 	%f2227, [%rd30];
$L__BB0_17:
	st.shared.f32 	[%r313], %f2227;
	setp.ge.s32 	%p20, %r314, %r133;
	mov.f32 	%f2228, 0f00000000;
	or.pred  	%p21, %p20, %p16;
	@%p21 bra 	$L__BB0_19;
	mul.wide.u32 	%rd31, %r315, 4;
	add.s64 	%rd32, %rd1, %rd31;
	ld.global.nc.f32 	%f2228, [%rd32];
$L__BB0_19:
	st.shared.f32 	[%r316], %f2228;
	setp.ge.s32 	%p23, %r317, %r133;
	mov.f32 	%f2229, 0f00000000;
	or.pred  	%p24, %p23, %p16;
	@%p24 bra 	$L__BB0_21;
	mul.wide.u32 	%rd33, %r318, 4;
	add.s64 	%rd34, %rd1, %rd33;
	ld.global.nc.f32 	%f2229, [%rd34];
$L__BB0_21:
	st.shared.f32 	[%r319], %f2229;
	setp.ge.s32 	%p26, %r320, %r133;
	mov.f32 	%f2230, 0f00000000;
	or.pred  	%p27, %p26, %p16;
	@%p27 bra 	$L__BB0_23;
	mul.wide.u32 	%rd35, %r321, 4;
	add.s64 	%rd36, %rd1, %rd35;
	ld.global.nc.f32 	%f2230, [%rd36];
$L__BB0_23:
	st.shared.f32 	[%r322], %f2230;
	add.s32 	%r78, %r309, 256;
	add.s32 	%r322, %r322, 1024;
	add.s32 	%r321, %r321, %r36;
	add.s32 	%r320, %r320, 16;
	add.s32 	%r319, %r319, 1024;
	add.s32 	%r318, %r318, %r36;
	add.s32 	%r317, %r317, 16;
	add.s32 	%r316, %r316, 1024;
	add.s32 	%r315, %r315, %r36;
	add.s32 	%r314, %r314, 16;
	add.s32 	%r313, %r313, 1024;
	add.s32 	%r312, %r312, %r36;
	add.s32 	%r311, %r311, 16;
	setp.lt.u32 	%p28, %r309, 768;
	mov.u32 	%r309, %r78;
	@%p28 bra 	$L__BB0_15;
$L__BB0_24:
	mov.u32 	%r310, %r8;
	@%p3 bra 	$L__BB0_34;
	setp.ge.s32 	%p30, %r15, %r134;
	shr.u32 	%r199, %r8, 6;
	add.s32 	%r56, %r199, %r308;
	setp.ge.s32 	%p31, %r56, %r135;
	mov.f32 	%f2224, 0f00000000;
	or.pred  	%p32, %p31, %p30;
	@%p32 bra 	$L__BB0_27;
	mad.lo.s32 	%r200, %r56, %r134, %r15;
	mul.wide.s32 	%rd37, %r200, 4;
	add.s64 	%rd38, %rd2, %rd37;
	ld.global.nc.f32 	%f2224, [%rd38];
$L__BB0_27:
	add.s32 	%r310, %r8, 64;
	setp.eq.s32 	%p33, %r11, 1;
	shl.b32 	%r201, %r8, 2;
	and.b32  	%r202, %r201, 130816;
	mov.u32 	%r203, _ZZ17gemm_tiled_kernelPKfS0_PfiiiE2Bs;
	add.s32 	%r204, %r203, %r202;
	and.b32  	%r205, %r201, 252;
	add.s32 	%r206, %r204, %r205;
	st.shared.f32 	[%r206], %f2224;
	@%p33 bra 	$L__BB0_34;
	shr.u32 	%r207, %r310, 6;
	add.s32 	%r58, %r207, %r308;
	setp.ge.s32 	%p35, %r58, %r135;
	mov.f32 	%f2225, 0f00000000;
	or.pred  	%p36, %p35, %p30;
	@%p36 bra 	$L__BB0_30;
	mad.lo.s32 	%r208, %r58, %r134, %r15;
	mul.wide.s32 	%rd39, %r208, 4;
	add.s64 	%rd40, %rd2, %rd39;
	ld.global.nc.f32 	%f2225, [%rd40];
$L__BB0_30:
	add.s32 	%r59, %r8, 128;
	setp.eq.s32 	%p37, %r11, 2;
	shl.b32 	%r209, %r310, 2;
	and.b32  	%r210, %r209, 261888;
	mov.u32 	%r211, _ZZ17gemm_tiled_kernelPKfS0_PfiiiE2Bs;
	add.s32 	%r212, %r211, %r210;
	shl.b32 	%r213, %r8, 2;
	and.b32  	%r214, %r213, 252;
	add.s32 	%r215, %r212, %r214;
	st.shared.f32 	[%r215], %f2225;
	mov.u32 	%r310, %r59;
	@%p37 bra 	$L__BB0_34;
	shr.u32 	%r216, %r59, 6;
	add.s32 	%r60, %r216, %r308;
	setp.ge.s32 	%p39, %r60, %r135;
	mov.f32 	%f2226, 0f00000000;
	or.pred  	%p40, %p39, %p30;
	@%p40 bra 	$L__BB0_33;
	mad.lo.s32 	%r217, %r60, %r134, %r15;
	mul.wide.s32 	%rd41, %r217, 4;
	add.s64 	%rd42, %rd2, %rd41;
	ld.global.nc.f32 	%f2226, [%rd42];
$L__BB0_33:
	add.s32 	%r310, %r8, 192;
	shl.b32 	%r218, %r59, 2;
	and.b32  	%r219, %r218, 261888;
	mov.u32 	%r220, _ZZ17gemm_tiled_kernelPKfS0_PfiiiE2Bs;
	add.s32 	%r221, %r220, %r219;
	shl.b32 	%r222, %r8, 2;
	and.b32  	%r223, %r222, 252;
	add.s32 	%r224, %r221, %r223;
	st.shared.f32 	[%r224], %f2226;
$L__BB0_34:
	@%p15 bra 	$L__BB0_45;
	and.b32  	%r225, %r310, 63;
	add.s32 	%r63, %r225, %r2;
	shl.b32 	%r226, %r310, 2;
	and.b32  	%r227, %r226, 252;
	mov.u32 	%r228, _ZZ17gemm_tiled_kernelPKfS0_PfiiiE2Bs;
	add.s32 	%r64, %r228, %r227;
$L__BB0_36:
	setp.ge.s32 	%p42, %r63, %r134;
	shr.u32 	%r92, %r310, 6;
	add.s32 	%r93, %r92, %r308;
	setp.ge.s32 	%p43, %r93, %r135;
	mov.f32 	%f2231, 0f00000000;
	or.pred  	%p44, %p43, %p42;
	@%p44 bra 	$L__BB0_38;
	mad.lo.s32 	%r229, %r93, %r134, %r63;
	mul.wide.s32 	%rd43, %r229, 4;
	add.s64 	%rd44, %rd2, %rd43;
	ld.global.nc.f32 	%f2231, [%rd44];
$L__BB0_38:
	shl.b32 	%r230, %r92, 8;
	add.s32 	%r231, %r64, %r230;
	st.shared.f32 	[%r231], %f2231;
	add.s32 	%r232, %r310, 64;
	shr.u32 	%r94, %r232, 6;
	add.s32 	%r95, %r94, %r308;
	setp.ge.s32 	%p46, %r95, %r135;
	mov.f32 	%f2232, 0f00000000;
	or.pred  	%p47, %p46, %p42;
	@%p47 bra 	$L__BB0_40;
	mad.lo.s32 	%r233, %r95, %r134, %r63;
	mul.wide.s32 	%rd45, %r233, 4;
	add.s64 	%rd46, %rd2, %rd45;
	ld.global.nc.f32 	%f2232, [%rd46];
$L__BB0_40:
	shl.b32 	%r234, %r94, 8;
	add.s32 	%r235, %r64, %r234;
	st.shared.f32 	[%r235], %f2232;
	add.s32 	%r236, %r310, 128;
	shr.u32 	%r96, %r236, 6;
	add.s32 	%r97, %r96, %r308;
	setp.ge.s32 	%p49, %r97, %r135;
	mov.f32 	%f2233, 0f00000000;
	or.pred  	%p50, %p49, %p42;
	@%p50 bra 	$L__BB0_42;
	mad.lo.s32 	%r237, %r97, %r134, %r63;
	mul.wide.s32 	%rd47, %r237, 4;
	add.s64 	%rd48, %rd2, %rd47;
	ld.global.nc.f32 	%f2233, [%rd48];
$L__BB0_42:
	shl.b32 	%r238, %r96, 8;
	add.s32 	%r239, %r64, %r238;
	st.shared.f32 	[%r239], %f2233;
	add.s32 	%r240, %r310, 192;
	shr.u32 	%r98, %r240, 6;
	add.s32 	%r99, %r98, %r308;
	setp.ge.s32 	%p52, %r99, %r135;
	mov.f32 	%f2234, 0f00000000;
	or.pred  	%p53, %p52, %p42;
	@%p53 bra 	$L__BB0_44;
	mad.lo.s32 	%r241, %r99, %r134, %r63;
	mul.wide.s32 	%rd49, %r241, 4;
	add.s64 	%rd50, %rd2, %rd49;
	ld.global.nc.f32 	%f2234, [%rd50];
$L__BB0_44:
	shl.b32 	%r242, %r98, 8;
	add.s32 	%r243, %r64, %r242;
	st.shared.f32 	[%r243], %f2234;
	add.s32 	%r100, %r310, 256;
	setp.lt.u32 	%p54, %r310, 768;
	mov.u32 	%r310, %r100;
	@%p54 bra 	$L__BB0_36;
$L__BB0_45:
	setp.ge.s32 	%p55, %r5, %r133;
	bar.sync 	0;
	mov.f32 	%f2235, 0f00000000;
	@%p55 bra 	$L__BB0_47;
	ld.shared.f32 	%f2235, [%r16];
$L__BB0_47:
	setp.ge.s32 	%p56, %r17, %r133;
	mov.f32 	%f2236, 0f00000000;
	@%p56 bra 	$L__BB0_49;
	ld.shared.f32 	%f2236, [%r16+64];
$L__BB0_49:
	setp.ge.s32 	%p57, %r18, %r133;
	mov.f32 	%f2237, 0f00000000;
	@%p57 bra 	$L__BB0_51;
	ld.shared.f32 	%f2237, [%r16+128];
$L__BB0_51:
	setp.ge.s32 	%p58, %r19, %r133;
	mov.f32 	%f2238, 0f00000000;
	@%p58 bra 	$L__BB0_53;
	ld.shared.f32 	%f2238, [%r16+192];
$L__BB0_53:
	setp.ge.s32 	%p59, %r20, %r133;
	mov.f32 	%f2239, 0f00000000;
	@%p59 bra 	$L__BB0_55;
	ld.shared.f32 	%f2239, [%r16+256];
$L__BB0_55:
	setp.ge.s32 	%p60, %r21, %r133;
	mov.f32 	%f2240, 0f00000000;
	@%p60 bra 	$L__BB0_57;
	ld.shared.f32 	%f2240, [%r16+320];
$L__BB0_57:
	setp.ge.s32 	%p61, %r22, %r133;
	mov.f32 	%f2241, 0f00000000;
	@%p61 bra 	$L__BB0_59;
	ld.shared.f32 	%f2241, [%r16+384];
$L__BB0_59:
	setp.ge.s32 	%p62, %r23, %r133;
	mov.f32 	%f2242, 0f00000000;
	@%p62 bra 	$L__BB0_61;
	ld.shared.f32 	%f2242, [%r16+448];
$L__BB0_61:
	setp.ge.s32 	%p63, %r24, %r133;
	mov.f32 	%f2243, 0f00000000;
	@%p63 bra 	$L__BB0_63;
	ld.shared.f32 	%f2243, [%r16+512];
$L__BB0_63:
	setp.ge.s32 	%p64, %r25, %r133;
	mov.f32 	%f2244, 0f00000000;
	@%p64 bra 	$L__BB0_65;
	ld.shared.f32 	%f2244, [%r16+576];
$L__BB0_65:
	setp.ge.s32 	%p65, %r26, %r133;
	mov.f32 	%f2245, 0f00000000;
	@%p65 bra 	$L__BB0_67;
	ld.shared.f32 	%f2245, [%r16+640];
$L__BB0_67:
	setp.ge.s32 	%p66, %r27, %r133;
	mov.f32 	%f2246, 0f00000000;
	@%p66 bra 	$L__BB0_69;
	ld.shared.f32 	%f2246, [%r16+704];
$L__BB0_69:
	setp.ge.s32 	%p67, %r28, %r133;
	mov.f32 	%f2247, 0f00000000;
	@%p67 bra 	$L__BB0_71;
	ld.shared.f32 	%f2247, [%r16+768];
$L__BB0_71:
	setp.ge.s32 	%p68, %r29, %r133;
	mov.f32 	%f2248, 0f00000000;
	@%p68 bra 	$L__BB0_73;
	ld.shared.f32 	%f2248, [%r16+832];
$L__BB0_73:
	setp.ge.s32 	%p69, %r30, %r133;
	mov.f32 	%f2249, 0f00000000;
	@%p69 bra 	$L__BB0_75;
	ld.shared.f32 	%f2249, [%r16+896];
$L__BB0_75:
	setp.ge.s32 	%p70, %r31, %r133;
	mov.f32 	%f2250, 0f00000000;
	@%p70 bra 	$L__BB0_77;
	ld.shared.f32 	%f2250, [%r16+960];
$L__BB0_77:
	setp.ge.s32 	%p71, %r7, %r134;
	mov.f32 	%f2251, 0f00000000;
	@%p71 bra 	$L__BB0_79;
	ld.shared.f32 	%f2251, [%r32];
$L__BB0_79:
	setp.ge.s32 	%p72, %r33, %r134;
	mov.f32 	%f2252, 0f00000000;
	@%p72 bra 	$L__BB0_81;
	ld.shared.f32 	%f2252, [%r32+4];
$L__BB0_81:
	setp.ge.s32 	%p73, %r34, %r134;
	mov.f32 	%f2253, 0f00000000;
	@%p73 bra 	$L__BB0_83;
	ld.shared.f32 	%f2253, [%r32+8];
$L__BB0_83:
	setp.ge.s32 	%p74, %r35, %r134;
	mov.f32 	%f2254, 0f00000000;
	@%p74 bra 	$L__BB0_85;
	ld.shared.f32 	%f2254, [%r32+12];
$L__BB0_85:
	fma.rn.f32 	%f133, %f2235, %f2251, %f2618;
	fma.rn.f32 	%f134, %f2235, %f2252, %f2617;
	fma.rn.f32 	%f135, %f2235, %f2253, %f2616;
	fma.rn.f32 	%f136, %f2235, %f2254, %f2615;
	fma.rn.f32 	%f137, %f2236, %f2251, %f2614;
	fma.rn.f32 	%f138, %f2236, %f2252, %f2613;
	fma.rn.f32 	%f139, %f2236, %f2253, %f2612;
	fma.rn.f32 	%f140, %f2236, %f2254, %f2611;
	fma.rn.f32 	%f141, %f2237, %f2251, %f2610;
	fma.rn.f32 	%f142, %f2237, %f2252, %f2609;
	fma.rn.f32 	%f143, %f2237, %f2253, %f2608;
	fma.rn.f32 	%f144, %f2237, %f2254, %f2607;
	fma.rn.f32 	%f145, %f2238, %f2251, %f2606;
	fma.rn.f32 	%f146, %f2238, %f2252, %f2605;
	fma.rn.f32 	%f147, %f2238, %f2253, %f2604;
	fma.rn.f32 	%f148, %f2238, %f2254, %f2603;
	fma.rn.f32 	%f149, %f2239, %f2251, %f2602;
	fma.rn.f32 	%f150, %f2239, %f2252, %f2601;
	fma.rn.f32 	%f151, %f2239, %f2253, %f2600;
	fma.rn.f32 	%f152, %f2239, %f2254, %f2599;
	fma.rn.f32 	%f153, %f2240, %f2251, %f2598;
	fma.rn.f32 	%f154, %f2240, %f2252, %f2597;
	fma.rn.f32 	%f155, %f2240, %f2253, %f2596;
	fma.rn.f32 	%f156, %f2240, %f2254, %f2595;
	fma.rn.f32 	%f157, %f2241, %f2251, %f2594;
	fma.rn.f32 	%f158, %f2241, %f2252, %f2593;
	fma.rn.f32 	%f159, %f2241, %f2253, %f2592;
	fma.rn.f32 	%f160, %f2241, %f2254, %f2591;
	fma.rn.f32 	%f161, %f2242, %f2251, %f2590;
	fma.rn.f32 	%f162, %f2242, %f2252, %f2589;
	fma.rn.f32 	%f163, %f2242, %f2253, %f2588;
	fma.rn.f32 	%f164, %f2242, %f2254, %f2587;
	fma.rn.f32 	%f165, %f2243, %f2251, %f2586;
	fma.rn.f32 	%f166, %f2243, %f2252, %f2585;
	fma.rn.f32 	%f167, %f2243, %f2253, %f2584;
	fma.rn.f32 	%f168, %f2243, %f2254, %f2583;
	fma.rn.f32 	%f169, %f2244, %f2251, %f2582;
	fma.rn.f32 	%f170, %f2244, %f2252, %f2581;
	fma.rn.f32 	%f171, %f2244, %f2253, %f2580;
	fma.rn.f32 	%f172, %f2244, %f2254, %f2579;
	fma.rn.f32 	%f173, %f2245, %f2251, %f2578;
	fma.rn.f32 	%f174, %f2245, %f2252, %f2577;
	fma.rn.f32 	%f175, %f2245, %f2253, %f2576;
	fma.rn.f32 	%f176, %f2245, %f2254, %f2575;
	fma.rn.f32 	%f177, %f2246, %f2251, %f2574;
	fma.rn.f32 	%f178, %f2246, %f2252, %f2573;
	fma.rn.f32 	%f179, %f2246, %f2253, %f2572;
	fma.rn.f32 	%f180, %f2246, %f2254, %f2571;
	fma.rn.f32 	%f181, %f2247, %f2251, %f2570;
	fma.rn.f32 	%f182, %f2247, %f2252, %f2569;
	fma.rn.f32 	%f183, %f2247, %f2253, %f2568;
	fma.rn.f32 	%f184, %f2247, %f2254, %f2567;
	fma.rn.f32 	%f185, %f2248, %f2251, %f2566;
	fma.rn.f32 	%f186, %f2248, %f2252, %f2565;
	fma.rn.f32 	%f187, %f2248, %f2253, %f2564;
	fma.rn.f32 	%f188, %f2248, %f2254, %f2563;
	fma.rn.f32 	%f189, %f2249, %f2251, %f2562;
	fma.rn.f32 	%f190, %f2249, %f2252, %f2561;
	fma.rn.f32 	%f191, %f2249, %f2253, %f2560;
	fma.rn.f32 	%f192, %f2249, %f2254, %f2559;
	fma.rn.f32 	%f193, %f2250, %f2251, %f2558;
	fma.rn.f32 	%f194, %f2250, %f2252, %f2557;
	fma.rn.f32 	%f195, %f2250, %f2253, %f2556;
	fma.rn.f32 	%f196, %f2250, %f2254, %f2555;
	mov.f32 	%f2255, 0f00000000;
	@%p55 bra 	$L__BB0_87;
	ld.shared.f32 	%f2255, [%r16+4];
$L__BB0_87:
	mov.f32 	%f2256, 0f00000000;
	@%p56 bra 	$L__BB0_89;
	ld.shared.f32 	%f2256, [%r16+68];
$L__BB0_89:
	mov.f32 	%f2257, 0f00000000;
	@%p57 bra 	$L__BB0_91;
	ld.shared.f32 	%f2257, [%r16+132];
$L__BB0_91:
	mov.f32 	%f2258, 0f00000000;
	@%p58 bra 	$L__BB0_93;
	ld.shared.f32 	%f2258, [%r16+196];
$L__BB0_93:
	mov.f32 	%f2259, 0f00000000;
	@%p59 bra 	$L__BB0_95;
	ld.shared.f32 	%f2259, [%r16+260];
$L__BB0_95:
	mov.f32 	%f2260, 0f00000000;
	@%p60 bra 	$L__BB0_97;
	ld.shared.f32 	%f2260, [%r16+324];
$L__BB0_97:
	setp.ge.s32 	%p81, %r22, %r133;
	mov.f32 	%f2261, 0f00000000;
	@%p81 bra 	$L__BB0_99;
	ld.shared.f32 	%f2261, [%r16+388];
$L__BB0_99:
	setp.ge.s32 	%p82, %r23, %r133;
	mov.f32 	%f2262, 0f00000000;
	@%p82 bra 	$L__BB0_101;
	ld.shared.f32 	%f2262, [%r16+452];
$L__BB0_101:
	setp.ge.s32 	%p83, %r24, %r133;
	mov.f32 	%f2263, 0f00000000;
	@%p83 bra 	$L__BB0_103;
	ld.shared.f32 	%f2263, [%r16+516];
$L__BB0_103:
	setp.ge.s32 	%p84, %r25, %r133;
	mov.f32 	%f2264, 0f00000000;
	@%p84 bra 	$L__BB0_105;
	ld.shared.f32 	%f2264, [%r16+580];
$L__BB0_105:
	setp.ge.s32 	%p85, %r26, %r133;
	mov.f32 	%f2265, 0f00000000;
	@%p85 bra 	$L__BB0_107;
	ld.shared.f32 	%f2265, [%r16+644];
$L__BB0_107:
	setp.ge.s32 	%p86, %r27, %r133;
	mov.f32 	%f2266, 0f00000000;
	@%p86 bra 	$L__BB0_109;
	ld.shared.f32 	%f2266, [%r16+708];
$L__BB0_109:
	setp.ge.s32 	%p87, %r28, %r133;
	mov.f32 	%f2267, 0f00000000;
	@%p87 bra 	$L__BB0_111;
	ld.shared.f32 	%f2267, [%r16+772];
$L__BB0_111:
	setp.ge.s32 	%p88, %r29, %r133;
	mov.f32 	%f2268, 0f00000000;
	@%p88 bra 	$L__BB0_113;
	ld.shared.f32 	%f2268, [%r16+836];
$L__BB0_113:
	setp.ge.s32 	%p89, %r30, %r133;
	mov.f32 	%f2269, 0f00000000;
	@%p89 bra 	$L__BB0_115;
	ld.shared.f32 	%f2269, [%r16+900];
$L__BB0_115:
	setp.ge.s32 	%p90, %r31, %r133;
	mov.f32 	%f2270, 0f00000000;
	@%p90 bra 	$L__BB0_117;
	ld.shared.f32 	%f2270, [%r16+964];
$L__BB0_117:
	setp.ge.s32 	%p91, %r7, %r134;
	mov.f32 	%f2271, 0f00000000;
	@%p91 bra 	$L__BB0_119;
	ld.shared.f32 	%f2271, [%r32+256];
$L__BB0_119:
	setp.ge.s32 	%p92, %r33, %r134;
	mov.f32 	%f2272, 0f00000000;
	@%p92 bra 	$L__BB0_121;
	ld.shared.f32 	%f2272, [%r32+260];
$L__BB0_121:
	setp.ge.s32 	%p93, %r34, %r134;
	mov.f32 	%f2273, 0f00000000;
	@%p93 bra 	$L__BB0_123;
	ld.shared.f32 	%f2273, [%r32+264];
$L__BB0_123:
	setp.ge.s32 	%p94, %r35, %r134;
	mov.f32 	%f2274, 0f00000000;
	@%p94 bra 	$L__BB0_125;
	ld.shared.f32 	%f2274, [%r32+268];
$L__BB0_125:
	setp.ge.s32 	%p95, %r5, %r133;
	fma.rn.f32 	%f237, %f2255, %f2271, %f133;
	fma.rn.f32 	%f238, %f2255, %f2272, %f134;
	fma.rn.f32 	%f239, %f2255, %f2273, %f135;
	fma.rn.f32 	%f240, %f2255, %f2274, %f136;
	fma.rn.f32 	%f241, %f2256, %f2271, %f137;
	fma.rn.f32 	%f242, %f2256, %f2272, %f138;
	fma.rn.f32 	%f243, %f2256, %f2273, %f139;
	fma.rn.f32 	%f244, %f2256, %f2274, %f140;
	fma.rn.f32 	%f245, %f2257, %f2271, %f141;
	fma.rn.f32 	%f246, %f2257, %f2272, %f142;
	fma.rn.f32 	%f247, %f2257, %f2273, %f143;
	fma.rn.f32 	%f248, %f2257, %f2274, %f144;
	fma.rn.f32 	%f249, %f2258, %f2271, %f145;
	fma.rn.f32 	%f250, %f2258, %f2272, %f146;
	fma.rn.f32 	%f251, %f2258, %f2273, %f147;
	fma.rn.f32 	%f252, %f2258, %f2274, %f148;
	fma.rn.f32 	%f253, %f2259, %f2271, %f149;
	fma.rn.f32 	%f254, %f2259, %f2272, %f150;
	fma.rn.f32 	%f255, %f2259, %f2273, %f151;
	fma.rn.f32 	%f256, %f2259, %f2274, %f152;
	fma.rn.f32 	%f257, %f2260, %f2271, %f153;
	fma.rn.f32 	%f258, %f2260, %f2272, %f154;
	fma.rn.f32 	%f259, %f2260, %f2273, %f155;
	fma.rn.f32 	%f260, %f2260, %f2274, %f156;
	fma.rn.f32 	%f261, %f2261, %f2271, %f157;
	fma.rn.f32 	%f262, %f2261, %f2272, %f158;
	fma.rn.f32 	%f263, %f2261, %f2273, %f159;
	fma.rn.f32 	%f264, %f2261, %f2274, %f160;
	fma.rn.f32 	%f265, %f2262, %f2271, %f161;
	fma.rn.f32 	%f266, %f2262, %f2272, %f162;
	fma.rn.f32 	%f267, %f2262, %f2273, %f163;
	fma.rn.f32 	%f268, %f2262, %f2274, %f164;
	fma.rn.f32 	%f269, %f2263, %f2271, %f165;
	fma.rn.f32 	%f270, %f2263, %f2272, %f166;
	fma.rn.f32 	%f271, %f2263, %f2273, %f167;
	fma.rn.f32 	%f272, %f2263, %f2274, %f168;
	fma.rn.f32 	%f273, %f2264, %f2271, %f169;
	fma.rn.f32 	%f274, %f2264, %f2272, %f170;
	fma.rn.f32 	%f275, %f2264, %f2273, %f171;
	fma.rn.f32 	%f276, %f2264, %f2274, %f172;
	fma.rn.f32 	%f277, %f2265, %f2271, %f173;
	fma.rn.f32 	%f278, %f2265, %f2272, %f174;
	fma.rn.f32 	%f279, %f2265, %f2273, %f175;
	fma.rn.f32 	%f280, %f2265, %f2274, %f176;
	fma.rn.f32 	%f281, %f2266, %f2271, %f177;
	fma.rn.f32 	%f282, %f2266, %f2272, %f178;
	fma.rn.f32 	%f283, %f2266, %f2273, %f179;
	fma.rn.f32 	%f284, %f2266, %f2274, %f180;
	fma.rn.f32 	%f285, %f2267, %f2271, %f181;
	fma.rn.f32 	%f286, %f2267, %f2272, %f182;
	fma.rn.f32 	%f287, %f2267, %f2273, %f183;
	fma.rn.f32 	%f288, %f2267, %f2274, %f184;
	fma.rn.f32 	%f289, %f2268, %f2271, %f185;
	fma.rn.f32 	%f290, %f2268, %f2272, %f186;
	fma.rn.f32 	%f291, %f2268, %f2273, %f187;
	fma.rn.f32 	%f292, %f2268, %f2274, %f188;
	fma.rn.f32 	%f293, %f2269, %f2271, %f189;
	fma.rn.f32 	%f294, %f2269, %f2272, %f190;
	fma.rn.f32 	%f295, %f2269, %f2273, %f191;
	fma.rn.f32 	%f296, %f2269, %f2274, %f192;
	fma.rn.f32 	%f297, %f2270, %f2271, %f193;
	fma.rn.f32 	%f298, %f2270, %f2272, %f194;
	fma.rn.f32 	%f299, %f2270, %f2273, %f195;
	fma.rn.f32 	%f300, %f2270, %f2274, %f196;
	mov.f32 	%f2275, 0f00000000;
	@%p95 bra 	$L__BB0_127;
	ld.shared.f32 	%f2275, [%r16+8];
$L__BB0_127:
	setp.ge.s32 	%p96, %r17, %r133;
	mov.f32 	%f2276, 0f00000000;
	@%p96 bra 	$L__BB0_129;
	ld.shared.f32 	%f2276, [%r16+72];
$L__BB0_129:
	setp.ge.s32 	%p97, %r18, %r133;
	mov.f32 	%f2277, 0f00000000;
	@%p97 bra 	$L__BB0_131;
	ld.shared.f32 	%f2277, [%r16+136];
$L__BB0_131:
	setp.ge.s32 	%p98, %r19, %r133;
	mov.f32 	%f2278, 0f00000000;
	@%p98 bra 	$L__BB0_133;
	ld.shared.f32 	%f2278, [%r16+200];
$L__BB0_133:
	setp.ge.s32 	%p99, %r20, %r133;
	mov.f32 	%f2279, 0f00000000;
	@%p99 bra 	$L__BB0_135;
	ld.shared.f32 	%f2279, [%r16+264];
$L__BB0_135:
	setp.ge.s32 	%p100, %r21, %r133;
	mov.f32 	%f2280, 0f00000000;
	@%p100 bra 	$L__BB0_137;
	ld.shared.f32 	%f2280, [%r16+328];
$L__BB0_137:
	mov.f32 	%f2281, 0f00000000;
	@%p81 bra 	$L__BB0_139;
	ld.shared.f32 	%f2281, [%r16+392];
$L__BB0_139:
	mov.f32 	%f2282, 0f00000000;
	@%p82 bra 	$L__BB0_141;
	ld.shared.f32 	%f2282, [%r16+456];
$L__BB0_141:
	mov.f32 	%f2283, 0f00000000;
	@%p83 bra 	$L__BB0_143;
	ld.shared.f32 	%f2283, [%r16+520];
$L__BB0_143:
	mov.f32 	%f2284, 0f00000000;
	@%p84 bra 	$L__BB0_145;
	ld.shared.f32 	%f2284, [%r16+584];
$L__BB0_145:
	mov.f32 	%f2285, 0f00000000;
	@%p85 bra 	$L__BB0_147;
	ld.shared.f32 	%f2285, [%r16+648];
$L__BB0_147:
	mov.f32 	%f2286, 0f00000000;
	@%p86 bra 	$L__BB0_149;
	ld.shared.f32 	%f2286, [%r16+712];
$L__BB0_149:
	setp.ge.s32 	%p107, %r28, %r133;
	mov.f32 	%f2287, 0f00000000;
	@%p107 bra 	$L__BB0_151;
	ld.shared.f32 	%f2287, [%r16+776];
$L__BB0_151:
	setp.ge.s32 	%p108, %r29, %r133;
	mov.f32 	%f2288, 0f00000000;
	@%p108 bra 	$L__BB0_153;
	ld.shared.f32 	%f2288, [%r16+840];
$L__BB0_153:
	setp.ge.s32 	%p109, %r30, %r133;
	mov.f32 	%f2289, 0f00000000;
	@%p109 bra 	$L__BB0_155;
	ld.shared.f32 	%f2289, [%r16+904];
$L__BB0_155:
	setp.ge.s32 	%p110, %r31, %r133;
	mov.f32 	%f2290, 0f00000000;
	@%p110 bra 	$L__BB0_157;
	ld.shared.f32 	%f2290, [%r16+968];
$L__BB0_157:
	setp.ge.s32 	%p111, %r7, %r134;
	mov.f32 	%f2291, 0f00000000;
	@%p111 bra 	$L__BB0_159;
	ld.shared.f32 	%f2291, [%r32+512];
$L__BB0_159:
	setp.ge.s32 	%p112, %r33, %r134;
	mov.f32 	%f2292, 0f00000000;
	@%p112 bra 	$L__BB0_161;
	ld.shared.f32 	%f2292, [%r32+516];
$L__BB0_161:
	setp.ge.s32 	%p113, %r34, %r134;
	mov.f32 	%f2293, 0f00000000;
	@%p113 bra 	$L__BB0_163;
	ld.shared.f32 	%f2293, [%r32+520];
$L__BB0_163:
	setp.ge.s32 	%p114, %r35, %r134;
	mov.f32 	%f2294, 0f00000000;
	@%p114 bra 	$L__BB0_165;
	ld.shared.f32 	%f2294, [%r32+524];
$L__BB0_165:
	setp.ge.s32 	%p115, %r5, %r133;
	fma.rn.f32 	%f341, %f2275, %f2291, %f237;
	fma.rn.f32 	%f342, %f2275, %f2292, %f238;
	fma.rn.f32 	%f343, %f2275, %f2293, %f239;
	fma.rn.f32 	%f344, %f2275, %f2294, %f240;
	fma.rn.f32 	%f345, %f2276, %f2291, %f241;
	fma.rn.f32 	%f346, %f2276, %f2292, %f242;
	fma.rn.f32 	%f347, %f2276, %f2293, %f243;
	fma.rn.f32 	%f348, %f2276, %f2294, %f244;
	fma.rn.f32 	%f349, %f2277, %f2291, %f245;
	fma.rn.f32 	%f350, %f2277, %f2292, %f246;
	fma.rn.f32 	%f351, %f2277, %f2293, %f247;
	fma.rn.f32 	%f352, %f2277, %f2294, %f248;
	fma.rn.f32 	%f353, %f2278, %f2291, %f249;
	fma.rn.f32 	%f354, %f2278, %f2292, %f250;
	fma.rn.f32 	%f355, %f2278, %f2293, %f251;
	fma.rn.f32 	%f356, %f2278, %f2294, %f252;
	fma.rn.f32 	%f357, %f2279, %f2291, %f253;
	fma.rn.f32 	%f358, %f2279, %f2292, %f254;
	fma.rn.f32 	%f359, %f2279, %f2293, %f255;
	fma.rn.f32 	%f360, %f2279, %f2294, %f256;
	fma.rn.f32 	%f361, %f2280, %f2291, %f257;
	fma.rn.f32 	%f362, %f2280, %f2292, %f258;
	fma.rn.f32 	%f363, %f2280, %f2293, %f259;
	fma.rn.f32 	%f364, %f2280, %f2294, %f260;
	fma.rn.f32 	%f365, %f2281, %f2291, %f261;
	fma.rn.f32 	%f366, %f2281, %f2292, %f262;
	fma.rn.f32 	%f367, %f2281, %f2293, %f263;
	fma.rn.f32 	%f368, %f2281, %f2294, %f264;
	fma.rn.f32 	%f369, %f2282, %f2291, %f265;
	fma.rn.f32 	%f370, %f2282, %f2292, %f266;
	fma.rn.f32 	%f371, %f2282, %f2293, %f267;
	fma.rn.f32 	%f372, %f2282, %f2294, %f268;
	fma.rn.f32 	%f373, %f2283, %f2291, %f269;
	fma.rn.f32 	%f374, %f2283, %f2292, %f270;
	fma.rn.f32 	%f375, %f2283, %f2293, %f271;
	fma.rn.f32 	%f376, %f2283, %f2294, %f272;
	fma.rn.f32 	%f377, %f2284, %f2291, %f273;
	fma.rn.f32 	%f378, %f2284, %f2292, %f274;
	fma.rn.f32 	%f379, %f2284, %f2293, %f275;
	fma.rn.f32 	%f380, %f2284, %f2294, %f276;
	fma.rn.f32 	%f381, %f2285, %f2291, %f277;
	fma.rn.f32 	%f382, %f2285, %f2292, %f278;
	fma.rn.f32 	%f383, %f2285, %f2293, %f279;
	fma.rn.f32 	%f384, %f2285, %f2294, %f280;
	fma.rn.f32 	%f385, %f2286, %f2291, %f281;
	fma.rn.f32 	%f386, %f2286, %f2292, %f282;
	fma.rn.f32 	%f387, %f2286, %f2293, %f283;
	fma.rn.f32 	%f388, %f2286, %f2294, %f284;
	fma.rn.f32 	%f389, %f2287, %f2291, %f285;
	fma.rn.f32 	%f390, %f2287, %f2292, %f286;
	fma.rn.f32 	%f391, %f2287, %f2293, %f287;
	fma.rn.f32 	%f392, %f2287, %f2294, %f288;
	fma.rn.f32 	%f393, %f2288, %f2291, %f289;
	fma.rn.f32 	%f394, %f2288, %f2292, %f290;
	fma.rn.f32 	%f395, %f2288, %f2293, %f291;
	fma.rn.f32 	%f396, %f2288, %f2294, %f292;
	fma.rn.f32 	%f397, %f2289, %f2291, %f293;
	fma.rn.f32 	%f398, %f2289, %f2292, %f294;
	fma.rn.f32 	%f399, %f2289, %f2293, %f295;
	fma.rn.f32 	%f400, %f2289, %f2294, %f296;
	fma.rn.f32 	%f401, %f2290, %f2291, %f297;
	fma.rn.f32 	%f402, %f2290, %f2292, %f298;
	fma.rn.f32 	%f403, %f2290, %f2293, %f299;
	fma.rn.f32 	%f404, %f2290, %f2294, %f300;
	mov.f32 	%f2295, 0f00000000;
	@%p115 bra 	$L__BB0_167;
	ld.shared.f32 	%f2295, [%r16+12];
$L__BB0_167:
	setp.ge.s32 	%p116, %r17, %r133;
	mov.f32 	%f2296, 0f00000000;
	@%p116 bra 	$L__BB0_169;
	ld.shared.f32 	%f2296, [%r16+76];
$L__BB0_169:
	setp.ge.s32 	%p117, %r18, %r133;
	mov.f32 	%f2297, 0f00000000;
	@%p117 bra 	$L__BB0_171;
	ld.shared.f32 	%f2297, [%r16+140];
$L__BB0_171:
	setp.ge.s32 	%p118, %r19, %r133;
	mov.f32 	%f2298, 0f00000000;
	@%p118 bra 	$L__BB0_173;
	ld.shared.f32 	%f2298, [%r16+204];
$L__BB0_173:
	setp.ge.s32 	%p119, %r20, %r133;
	mov.f32 	%f2299, 0f00000000;
	@%p119 bra 	$L__BB0_175;
	ld.shared.f32 	%f2299, [%r16+268];
$L__BB0_175:
	setp.ge.s32 	%p120, %r21, %r133;
	mov.f32 	%f2300, 0f00000000;
	@%p120 bra 	$L__BB0_177;
	ld.shared.f32 	%f2300, [%r16+332];
$L__BB0_177:
	setp.ge.s32 	%p121, %r22, %r133;
	mov.f32 	%f2301, 0f00000000;
	@%p121 bra 	$L__BB0_179;
	ld.shared.f32 	%f2301, [%r16+396];
$L__BB0_179:
	setp.ge.s32 	%p122, %r23, %r133;
	mov.f32 	%f2302, 0f00000000;
	@%p122 bra 	$L__BB0_181;
	ld.shared.f32 	%f2302, [%r16+460];
$L__BB0_181:
	setp.ge.s32 	%p123, %r24, %r133;
	mov.f32 	%f2303, 0f00000000;
	@%p123 bra 	$L__BB0_183;
	ld.shared.f32 	%f2303, [%r16+524];
$L__BB0_183:
	setp.ge.s32 	%p124, %r25, %r133;
	mov.f32 	%f2304, 0f00000000;
	@%p124 bra 	$L__BB0_185;
	ld.shared.f32 	%f2304, [%r16+588];
$L__BB0_185:
	setp.ge.s32 	%p125, %r26, %r133;
	mov.f32 	%f2305, 0f00000000;
	@%p125 bra 	$L__BB0_187;
	ld.shared.f32 	%f2305, [%r16+652];
$L__BB0_187:
	setp.ge.s32 	%p126, %r27, %r133;
	mov.f32 	%f2306, 0f00000000;
	@%p126 bra 	$L__BB0_189;
	ld.shared.f32 	%f2306, [%r16+716];
$L__BB0_189:
	mov.f32 	%f2307, 0f00000000;
	@%p107 bra 	$L__BB0_191;
	ld.shared.f32 	%f2307, [%r16+780];
$L__BB0_191:
	mov.f32 	%f2308, 0f00000000;
	@%p108 bra 	$L__BB0_193;
	ld.shared.f32 	%f2308, [%r16+844];
$L__BB0_193:
	mov.f32 	%f2309, 0f00000000;
	@%p109 bra 	$L__BB0_195;
	ld.shared.f32 	%f2309, [%r16+908];
$L__BB0_195:
	mov.f32 	%f2310, 0f00000000;
	@%p110 bra 	$L__BB0_197;
	ld.shared.f32 	%f2310, [%r16+972];
$L__BB0_197:
	mov.f32 	%f2311, 0f00000000;
	@%p111 bra 	$L__BB0_199;
	ld.shared.f32 	%f2311, [%r32+768];
$L__BB0_199:
	mov.f32 	%f2312, 0f00000000;
	@%p112 bra 	$L__BB0_201;
	ld.shared.f32 	%f2312, [%r32+772];
$L__BB0_201:
	setp.ge.s32 	%p133, %r34, %r134;
	mov.f32 	%f2313, 0f00000000;
	@%p133 bra 	$L__BB0_203;
	ld.shared.f32 	%f2313, [%r32+776];
$L__BB0_203:
	setp.ge.s32 	%p134, %r35, %r134;
	mov.f32 	%f2314, 0f00000000;
	@%p134 bra 	$L__BB0_205;
	ld.shared.f32 	%f2314, [%r32+780];
$L__BB0_205:
	setp.ge.s32 	%p135, %r5, %r133;
	fma.rn.f32 	%f445, %f2295, %f2311, %f341;
	fma.rn.f32 	%f446, %f2295, %f2312, %f342;
	fma.rn.f32 	%f447, %f2295, %f2313, %f343;
	fma.rn.f32 	%f448, %f2295, %f2314, %f344;
	fma.rn.f32 	%f449, %f2296, %f2311, %f345;
	fma.rn.f32 	%f450, %f2296, %f2312, %f346;
	fma.rn.f32 	%f451, %f2296, %f2313, %f347;
	fma.rn.f32 	%f452, %f2296, %f2314, %f348;
	fma.rn.f32 	%f453, %f2297, %f2311, %f349;
	fma.rn.f32 	%f454, %f2297, %f2312, %f350;
	fma.rn.f32 	%f455, %f2297, %f2313, %f351;
	fma.rn.f32 	%f456, %f2297, %f2314, %f352;
	fma.rn.f32 	%f457, %f2298, %f2311, %f353;
	fma.rn.f32 	%f458, %f2298, %f2312, %f354;
	fma.rn.f32 	%f459, %f2298, %f2313, %f355;
	fma.rn.f32 	%f460, %f2298, %f2314, %f356;
	fma.rn.f32 	%f461, %f2299, %f2311, %f357;
	fma.rn.f32 	%f462, %f2299, %f2312, %f358;
	fma.rn.f32 	%f463, %f2299, %f2313, %f359;
	fma.rn.f32 	%f464, %f2299, %f2314, %f360;
	fma.rn.f32 	%f465, %f2300, %f2311, %f361;
	fma.rn.f32 	%f466, %f2300, %f2312, %f362;
	fma.rn.f32 	%f467, %f2300, %f2313, %f363;
	fma.rn.f32 	%f468, %f2300, %f2314, %f364;
	fma.rn.f32 	%f469, %f2301, %f2311, %f365;
	fma.rn.f32 	%f470, %f2301, %f2312, %f366;
	fma.rn.f32 	%f471, %f2301, %f2313, %f367;
	fma.rn.f32 	%f472, %f2301, %f2314, %f368;
	fma.rn.f32 	%f473, %f2302, %f2311, %f369;
	fma.rn.f32 	%f474, %f2302, %f2312, %f370;
	fma.rn.f32 	%f475, %f2302, %f2313, %f371;
	fma.rn.f32 	%f476, %f2302, %f2314, %f372;
	fma.rn.f32 	%f477, %f2303, %f2311, %f373;
	fma.rn.f32 	%f478, %f2303, %f2312, %f374;
	fma.rn.f32 	%f479, %f2303, %f2313, %f375;
	fma.rn.f32 	%f480, %f2303, %f2314, %f376;
	fma.rn.f32 	%f481, %f2304, %f2311, %f377;
	fma.rn.f32 	%f482, %f2304, %f2312, %f378;
	fma.rn.f32 	%f483, %f2304, %f2313, %f379;
	fma.rn.f32 	%f484, %f2304, %f2314, %f380;
	fma.rn.f32 	%f485, %f2305, %f2311, %f381;
	fma.rn.f32 	%f486, %f2305, %f2312, %f382;
	fma.rn.f32 	%f487, %f2305, %f2313, %f383;
	fma.rn.f32 	%f488, %f2305, %f2314, %f384;
	fma.rn.f32 	%f489, %f2306, %f2311, %f385;
	fma.rn.f32 	%f490, %f2306, %f2312, %f386;
	fma.rn.f32 	%f491, %f2306, %f2313, %f387;
	fma.rn.f32 	%f492, %f2306, %f2314, %f388;
	fma.rn.f32 	%f493, %f2307, %f2311, %f389;
	fma.rn.f32 	%f494, %f2307, %f2312, %f390;
	fma.rn.f32 	%f495, %f2307, %f2313, %f391;
	fma.rn.f32 	%f496, %f2307, %f2314, %f392;
	fma.rn.f32 	%f497, %f2308, %f2311, %f393;
	fma.rn.f32 	%f498, %f2308, %f2312, %f394;
	fma.rn.f32 	%f499, %f2308, %f2313, %f395;
	fma.rn.f32 	%f500, %f2308, %f2314, %f396;
	fma.rn.f32 	%f501, %f2309, %f2311, %f397;
	fma.rn.f32 	%f502, %f2309, %f2312, %f398;
	fma.rn.f32 	%f503, %f2309, %f2313, %f399;
	fma.rn.f32 	%f504, %f2309, %f2314, %f400;
	fma.rn.f32 	%f505, %f2310, %f2311, %f401;
	fma.rn.f32 	%f506, %f2310, %f2312, %f402;
	fma.rn.f32 	%f507, %f2310, %f2313, %f403;
	fma.rn.f32 	%f508, %f2310, %f2314, %f404;
	mov.f32 	%f2315, 0f00000000;
	@%p135 bra 	$L__BB0_207;
	ld.shared.f32 	%f2315, [%r16+16];
$L__BB0_207:
	setp.ge.s32 	%p136, %r17, %r133;
	mov.f32 	%f2316, 0f00000000;
	@%p136 bra 	$L__BB0_209;
	ld.shared.f32 	%f2316, [%r16+80];
$L__BB0_209:
	setp.ge.s32 	%p137, %r18, %r133;
	mov.f32 	%f2317, 0f00000000;
	@%p137 bra 	$L__BB0_211;
	ld.shared.f32 	%f2317, [%r16+144];
$L__BB0_211:
	setp.ge.s32 	%p138, %r19, %r133;
	mov.f32 	%f2318, 0f00000000;
	@%p138 bra 	$L__BB0_213;
	ld.shared.f32 	%f2318, [%r16+208];
$L__BB0_213:
	setp.ge.s32 	%p139, %r20, %r133;
	mov.f32 	%f2319, 0f00000000;
	@%p139 bra 	$L__BB0_215;
	ld.shared.f32 	%f2319, [%r16+272];
$L__BB0_215:
	setp.ge.s32 	%p140, %r21, %r133;
	mov.f32 	%f2320, 0f00000000;
	@%p140 bra 	$L__BB0_217;
	ld.shared.f32 	%f2320, [%r16+336];
$L__BB0_217:
	setp.ge.s32 	%p141, %r22, %r133;
	mov.f32 	%f2321, 0f00000000;
	@%p141 bra 	$L__BB0_219;
	ld.shared.f32 	%f2321, [%r16+400];
$L__BB0_219:
	setp.ge.s32 	%p142, %r23, %r133;
	mov.f32 	%f2322, 0f00000000;
	@%p142 bra 	$L__BB0_221;
	ld.shared.f32 	%f2322, [%r16+464];
$L__BB0_221:
	setp.ge.s32 	%p143, %r24, %r133;
	mov.f32 	%f2323, 0f00000000;
	@%p143 bra 	$L__BB0_223;
	ld.shared.f32 	%f2323, [%r16+528];
$L__BB0_223:
	setp.ge.s32 	%p144, %r25, %r133;
	mov.f32 	%f2324, 0f00000000;
	@%p144 bra 	$L__BB0_225;
	ld.shared.f32 	%f2324, [%r16+592];
$L__BB0_225:
	setp.ge.s32 	%p145, %r26, %r133;
	mov.f32 	%f2325, 0f00000000;
	@%p145 bra 	$L__BB0_227;
	ld.shared.f32 	%f2325, [%r16+656];
$L__BB0_227:
	setp.ge.s32 	%p146, %r27, %r133;
	mov.f32 	%f2326, 0f00000000;
	@%p146 bra 	$L__BB0_229;
	ld.shared.f32 	%f2326, [%r16+720];
$L__BB0_229:
	setp.ge.s32 	%p147, %r28, %r133;
	mov.f32 	%f2327, 0f00000000;
	@%p147 bra 	$L__BB0_231;
	ld.shared.f32 	%f2327, [%r16+784];
$L__BB0_231:
	setp.ge.s32 	%p148, %r29, %r133;
	mov.f32 	%f2328, 0f00000000;
	@%p148 bra 	$L__BB0_233;
	ld.shared.f32 	%f2328, [%r16+848];
$L__BB0_233:
	setp.ge.s32 	%p149, %r30, %r133;
	mov.f32 	%f2329, 0f00000000;
	@%p149 bra 	$L__BB0_235;
	ld.shared.f32 	%f2329, [%r16+912];
$L__BB0_235:
	setp.ge.s32 	%p150, %r31, %r133;
	mov.f32 	%f2330, 0f00000000;
	@%p150 bra 	$L__BB0_237;
	ld.shared.f32 	%f2330, [%r16+976];
$L__BB0_237:
	setp.ge.s32 	%p151, %r7, %r134;
	mov.f32 	%f2331, 0f00000000;
	@%p151 bra 	$L__BB0_239;
	ld.shared.f32 	%f2331, [%r32+1024];
$L__BB0_239:
	setp.ge.s32 	%p152, %r33, %r134;
	mov.f32 	%f2332, 0f00000000;
	@%p152 bra 	$L__BB0_241;
	ld.shared.f32 	%f2332, [%r32+1028];
$L__BB0_241:
	mov.f32 	%f2333, 0f00000000;
	@%p133 bra 	$L__BB0_243;
	ld.shared.f32 	%f2333, [%r32+1032];
$L__BB0_243:
	mov.f32 	%f2334, 0f00000000;
	@%p134 bra 	$L__BB0_245;
	ld.shared.f32 	%f2334, [%r32+1036];
$L__BB0_245:
	fma.rn.f32 	%f549, %f2315, %f2331, %f445;
	fma.rn.f32 	%f550, %f2315, %f2332, %f446;
	fma.rn.f32 	%f551, %f2315, %f2333, %f447;
	fma.rn.f32 	%f552, %f2315, %f2334, %f448;
	fma.rn.f32 	%f553, %f2316, %f2331, %f449;
	fma.rn.f32 	%f554, %f2316, %f2332, %f450;
	fma.rn.f32 	%f555, %f2316, %f2333, %f451;
	fma.rn.f32 	%f556, %f2316, %f2334, %f452;
	fma.rn.f32 	%f557, %f2317, %f2331, %f453;
	fma.rn.f32 	%f558, %f2317, %f2332, %f454;
	fma.rn.f32 	%f559, %f2317, %f2333, %f455;
	fma.rn.f32 	%f560, %f2317, %f2334, %f456;
	fma.rn.f32 	%f561, %f2318, %f2331, %f457;
	fma.rn.f32 	%f562, %f2318, %f2332, %f458;
	fma.rn.f32 	%f563, %f2318, %f2333, %f459;
	fma.rn.f32 	%f564, %f2318, %f2334, %f460;
	fma.rn.f32 	%f565, %f2319, %f2331, %f461;
	fma.rn.f32 	%f566, %f2319, %f2332, %f462;
	fma.rn.f32 	%f567, %f2319, %f2333, %f463;
	fma.rn.f32 	%f568, %f2319, %f2334, %f464;
	fma.rn.f32 	%f569, %f2320, %f2331, %f465;
	fma.rn.f32 	%f570, %f2320, %f2332, %f466;
	fma.rn.f32 	%f571, %f2320, %f2333, %f467;
	fma.rn.f32 	%f572, %f2320, %f2334, %f468;
	fma.rn.f32 	%f573, %f2321, %f2331, %f469;
	fma.rn.f32 	%f574, %f2321, %f2332, %f470;
	fma.rn.f32 	%f575, %f2321, %f2333, %f471;
	fma.rn.f32 	%f576, %f2321, %f2334, %f472;
	fma.rn.f32 	%f577, %f2322, %f2331, %f473;
	fma.rn.f32 	%f578, %f2322, %f2332, %f474;
	fma.rn.f32 	%f579, %f2322, %f2333, %f475;
	fma.rn.f32 	%f580, %f2322, %f2334, %f476;
	fma.rn.f32 	%f581, %f2323, %f2331, %f477;
	fma.rn.f32 	%f582, %f2323, %f2332, %f478;
	fma.rn.f32 	%f583, %f2323, %f2333, %f479;
	fma.rn.f32 	%f584, %f2323, %f2334, %f480;
	fma.rn.f32 	%f585, %f2324, %f2331, %f481;
	fma.rn.f32 	%f586, %f2324, %f2332, %f482;
	fma.rn.f32 	%f587, %f2324, %f2333, %f483;
	fma.rn.f32 	%f588, %f2324, %f2334, %f484;
	fma.rn.f32 	%f589, %f2325, %f2331, %f485;
	fma.rn.f32 	%f590, %f2325, %f2332, %f486;
	fma.rn.f32 	%f591, %f2325, %f2333, %f487;
	fma.rn.f32 	%f592, %f2325, %f2334, %f488;
	fma.rn.f32 	%f593, %f2326, %f2331, %f489;
	fma.rn.f32 	%f594, %f2326, %f2332, %f490;
	fma.rn.f32 	%f595, %f2326, %f2333, %f491;
	fma.rn.f32 	%f596, %f2326, %f2334, %f492;
	fma.rn.f32 	%f597, %f2327, %f2331, %f493;
	fma.rn.f32 	%f598, %f2327, %f2332, %f494;
	fma.rn.f32 	%f599, %f2327, %f2333, %f495;
	fma.rn.f32 	%f600, %f2327, %f2334, %f496;
	fma.rn.f32 	%f601, %f2328, %f2331, %f497;
	fma.rn.f32 	%f602, %f2328, %f2332, %f498;
	fma.rn.f32 	%f603, %f2328, %f2333, %f499;
	fma.rn.f32 	%f604, %f2328, %f2334, %f500;
	fma.rn.f32 	%f605, %f2329, %f2331, %f501;
	fma.rn.f32 	%f606, %f2329, %f2332, %f502;
	fma.rn.f32 	%f607, %f2329, %f2333, %f503;
	fma.rn.f32 	%f608, %f2329, %f2334, %f504;
	fma.rn.f32 	%f609, %f2330, %f2331, %f505;
	fma.rn.f32 	%f610, %f2330, %f2332, %f506;
	fma.rn.f32 	%f611, %f2330, %f2333, %f507;
	fma.rn.f32 	%f612, %f2330, %f2334, %f508;
	mov.f32 	%f2335, 0f00000000;
	@%p135 bra 	$L__BB0_247;
	ld.shared.f32 	%f2335, [%r16+20];
$L__BB0_247:
	mov.f32 	%f2336, 0f00000000;
	@%p136 bra 	$L__BB0_249;
	ld.shared.f32 	%f2336, [%r16+84];
$L__BB0_249:
	mov.f32 	%f2337, 0f00000000;
	@%p137 bra 	$L__BB0_251;
	ld.shared.f32 	%f2337, [%r16+148];
$L__BB0_251:
	mov.f32 	%f2338, 0f00000000;
	@%p138 bra 	$L__BB0_253;
	ld.shared.f32 	%f2338, [%r16+212];
$L__BB0_253:
	setp.ge.s32 	%p159, %r20, %r133;
	mov.f32 	%f2339, 0f00000000;
	@%p159 bra 	$L__BB0_255;
	ld.shared.f32 	%f2339, [%r16+276];
$L__BB0_255:
	setp.ge.s32 	%p160, %r21, %r133;
	mov.f32 	%f2340, 0f00000000;
	@%p160 bra 	$L__BB0_257;
	ld.shared.f32 	%f2340, [%r16+340];
$L__BB0_257:
	setp.ge.s32 	%p161, %r22, %r133;
	mov.f32 	%f2341, 0f00000000;
	@%p161 bra 	$L__BB0_259;
	ld.shared.f32 	%f2341, [%r16+404];
$L__BB0_259:
	setp.ge.s32 	%p162, %r23, %r133;
	mov.f32 	%f2342, 0f00000000;
	@%p162 bra 	$L__BB0_261;
	ld.shared.f32 	%f2342, [%r16+468];
$L__BB0_261:
	setp.ge.s32 	%p163, %r24, %r133;
	mov.f32 	%f2343, 0f00000000;
	@%p163 bra 	$L__BB0_263;
	ld.shared.f32 	%f2343, [%r16+532];
$L__BB0_263:
	setp.ge.s32 	%p164, %r25, %r133;
	mov.f32 	%f2344, 0f00000000;
	@%p164 bra 	$L__BB0_265;
	ld.shared.f32 	%f2344, [%r16+596];
$L__BB0_265:
	setp.ge.s32 	%p165, %r26, %r133;
	mov.f32 	%f2345, 0f00000000;
	@%p165 bra 	$L__BB0_267;
	ld.shared.f32 	%f2345, [%r16+660];
$L__BB0_267:
	setp.ge.s32 	%p166, %r27, %r133;
	mov.f32 	%f2346, 0f00000000;
	@%p166 bra 	$L__BB0_269;
	ld.shared.f32 	%f2346, [%r16+724];
$L__BB0_269:
	setp.ge.s32 	%p167, %r28, %r133;
	mov.f32 	%f2347, 0f00000000;
	@%p167 bra 	$L__BB0_271;
	ld.shared.f32 	%f2347, [%r16+788];
$L__BB0_271:
	setp.ge.s32 	%p168, %r29, %r133;
	mov.f32 	%f2348, 0f00000000;
	@%p168 bra 	$L__BB0_273;
	ld.shared.f32 	%f2348, [%r16+852];
$L__BB0_273:
	setp.ge.s32 	%p169, %r30, %r133;
	mov.f32 	%f2349, 0f00000000;
	@%p169 bra 	$L__BB0_275;
	ld.shared.f32 	%f2349, [%r16+916];
$L__BB0_275:
	setp.ge.s32 	%p170, %r31, %r133;
	mov.f32 	%f2350, 0f00000000;
	@%p170 bra 	$L__BB0_277;
	ld.shared.f32 	%f2350, [%r16+980];
$L__BB0_277:
	setp.ge.s32 	%p171, %r7, %r134;
	mov.f32 	%f2351, 0f00000000;
	@%p171 bra 	$L__BB0_279;
	ld.shared.f32 	%f2351, [%r32+1280];
$L__BB0_279:
	setp.ge.s32 	%p172, %r33, %r134;
	mov.f32 	%f2352, 0f00000000;
	@%p172 bra 	$L__BB0_281;
	ld.shared.f32 	%f2352, [%r32+1284];
$L__BB0_281:
	setp.ge.s32 	%p173, %r34, %r134;
	mov.f32 	%f2353, 0f00000000;
	@%p173 bra 	$L__BB0_283;
	ld.shared.f32 	%f2353, [%r32+1288];
$L__BB0_283:
	setp.ge.s32 	%p174, %r35, %r134;
	mov.f32 	%f2354, 0f00000000;
	@%p174 bra 	$L__BB0_285;
	ld.shared.f32 	%f2354, [%r32+1292];
$L__BB0_285:
	setp.ge.s32 	%p175, %r5, %r133;
	fma.rn.f32 	%f653, %f2335, %f2351, %f549;
	fma.rn.f32 	%f654, %f2335, %f2352, %f550;
	fma.rn.f32 	%f655, %f2335, %f2353, %f551;
	fma.rn.f32 	%f656, %f2335, %f2354, %f552;
	fma.rn.f32 	%f657, %f2336, %f2351, %f553;
	fma.rn.f32 	%f658, %f2336, %f2352, %f554;
	fma.rn.f32 	%f659, %f2336, %f2353, %f555;
	fma.rn.f32 	%f660, %f2336, %f2354, %f556;
	fma.rn.f32 	%f661, %f2337, %f2351, %f557;
	fma.rn.f32 	%f662, %f2337, %f2352, %f558;
	fma.rn.f32 	%f663, %f2337, %f2353, %f559;
	fma.rn.f32 	%f664, %f2337, %f2354, %f560;
	fma.rn.f32 	%f665, %f2338, %f2351, %f561;
	fma.rn.f32 	%f666, %f2338, %f2352, %f562;
	fma.rn.f32 	%f667, %f2338, %f2353, %f563;
	fma.rn.f32 	%f668, %f2338, %f2354, %f564;
	fma.rn.f32 	%f669, %f2339, %f2351, %f565;
	fma.rn.f32 	%f670, %f2339, %f2352, %f566;
	fma.rn.f32 	%f671, %f2339, %f2353, %f567;
	fma.rn.f32 	%f672, %f2339, %f2354, %f568;
	fma.rn.f32 	%f673, %f2340, %f2351, %f569;
	fma.rn.f32 	%f674, %f2340, %f2352, %f570;
	fma.rn.f32 	%f675, %f2340, %f2353, %f571;
	fma.rn.f32 	%f676, %f2340, %f2354, %f572;
	fma.rn.f32 	%f677, %f2341, %f2351, %f573;
	fma.rn.f32 	%f678, %f2341, %f2352, %f574;
	fma.rn.f32 	%f679, %f2341, %f2353, %f575;
	fma.rn.f32 	%f680, %f2341, %f2354, %f576;
	fma.rn.f32 	%f681, %f2342, %f2351, %f577;
	fma.rn.f32 	%f682, %f2342, %f2352, %f578;
	fma.rn.f32 	%f683, %f2342, %f2353, %f579;
	fma.rn.f32 	%f684, %f2342, %f2354, %f580;
	fma.rn.f32 	%f685, %f2343, %f2351, %f581;
	fma.rn.f32 	%f686, %f2343, %f2352, %f582;
	fma.rn.f32 	%f687, %f2343, %f2353, %f583;
	fma.rn.f32 	%f688, %f2343, %f2354, %f584;
	fma.rn.f32 	%f689, %f2344, %f2351, %f585;
	fma.rn.f32 	%f690, %f2344, %f2352, %f586;
	fma.rn.f32 	%f691, %f2344, %f2353, %f587;
	fma.rn.f32 	%f692, %f2344, %f2354, %f588;
	fma.rn.f32 	%f693, %f2345, %f2351, %f589;
	fma.rn.f32 	%f694, %f2345, %f2352, %f590;
	fma.rn.f32 	%f695, %f2345, %f2353, %f591;
	fma.rn.f32 	%f696, %f2345, %f2354, %f592;
	fma.rn.f32 	%f697, %f2346, %f2351, %f593;
	fma.rn.f32 	%f698, %f2346, %f2352, %f594;
	fma.rn.f32 	%f699, %f2346, %f2353, %f595;
	fma.rn.f32 	%f700, %f2346, %f2354, %f596;
	fma.rn.f32 	%f701, %f2347, %f2351, %f597;
	fma.rn.f32 	%f702, %f2347, %f2352, %f598;
	fma.rn.f32 	%f703, %f2347, %f2353, %f599;
	fma.rn.f32 	%f704, %f2347, %f2354, %f600;
	fma.rn.f32 	%f705, %f2348, %f2351, %f601;
	fma.rn.f32 	%f706, %f2348, %f2352, %f602;
	fma.rn.f32 	%f707, %f2348, %f2353, %f603;
	fma.rn.f32 	%f708, %f2348, %f2354, %f604;
	fma.rn.f32 	%f709, %f2349, %f2351, %f605;
	fma.rn.f32 	%f710, %f2349, %f2352, %f606;
	fma.rn.f32 	%f711, %f2349, %f2353, %f607;
	fma.rn.f32 	%f712, %f2349, %f2354, %f608;
	fma.rn.f32 	%f713, %f2350, %f2351, %f609;
	fma.rn.f32 	%f714, %f2350, %f2352, %f610;
	fma.rn.f32 	%f715, %f2350, %f2353, %f611;
	fma.rn.f32 	%f716, %f2350, %f2354, %f612;
	mov.f32 	%f2355, 0f00000000;
	@%p175 bra 	$L__BB0_287;
	ld.shared.f32 	%f2355, [%r16+24];
$L__BB0_287:
	setp.ge.s32 	%p176, %r17, %r133;
	mov.f32 	%f2356, 0f00000000;
	@%p176 bra 	$L__BB0_289;
	ld.shared.f32 	%f2356, [%r16+88];
$L__BB0_289:
	setp.ge.s32 	%p177, %r18, %r133;
	mov.f32 	%f2357, 0f00000000;
	@%p177 bra 	$L__BB0_291;
	ld.shared.f32 	%f2357, [%r16+152];
$L__BB0_291:
	setp.ge.s32 	%p178, %r19, %r133;
	mov.f32 	%f2358, 0f00000000;
	@%p178 bra 	$L__BB0_293;
	ld.shared.f32 	%f2358, [%r16+216];
$L__BB0_293:
	mov.f32 	%f2359, 0f00000000;
	@%p159 bra 	$L__BB0_295;
	ld.shared.f32 	%f2359, [%r16+280];
$L__BB0_295:
	mov.f32 	%f2360, 0f00000000;
	@%p160 bra 	$L__BB0_297;
	ld.shared.f32 	%f2360, [%r16+344];
$L__BB0_297:
	mov.f32 	%f2361, 0f00000000;
	@%p161 bra 	$L__BB0_299;
	ld.shared.f32 	%f2361, [%r16+408];
$L__BB0_299:
	mov.f32 	%f2362, 0f00000000;
	@%p162 bra 	$L__BB0_301;
	ld.shared.f32 	%f2362, [%r16+472];
$L__BB0_301:
	mov.f32 	%f2363, 0f00000000;
	@%p163 bra 	$L__BB0_303;
	ld.shared.f32 	%f2363, [%r16+536];
$L__BB0_303:
	mov.f32 	%f2364, 0f00000000;
	@%p164 bra 	$L__BB0_305;
	ld.shared.f32 	%f2364, [%r16+600];
$L__BB0_305:
	setp.ge.s32 	%p185, %r26, %r133;
	mov.f32 	%f2365, 0f00000000;
	@%p185 bra 	$L__BB0_307;
	ld.shared.f32 	%f2365, [%r16+664];
$L__BB0_307:
	setp.ge.s32 	%p186, %r27, %r133;
	mov.f32 	%f2366, 0f00000000;
	@%p186 bra 	$L__BB0_309;
	ld.shared.f32 	%f2366, [%r16+728];
$L__BB0_309:
	setp.ge.s32 	%p187, %r28, %r133;
	mov.f32 	%f2367, 0f00000000;
	@%p187 bra 	$L__BB0_311;
	ld.shared.f32 	%f2367, [%r16+792];
$L__BB0_311:
	setp.ge.s32 	%p188, %r29, %r133;
	mov.f32 	%f2368, 0f00000000;
	@%p188 bra 	$L__BB0_313;
	ld.shared.f32 	%f2368, [%r16+856];
$L__BB0_313:
	setp.ge.s32 	%p189, %r30, %r133;
	mov.f32 	%f2369, 0f00000000;
	@%p189 bra 	$L__BB0_315;
	ld.shared.f32 	%f2369, [%r16+920];
$L__BB0_315:
	setp.ge.s32 	%p190, %r31, %r133;
	mov.f32 	%f2370, 0f00000000;
	@%p190 bra 	$L__BB0_317;
	ld.shared.f32 	%f2370, [%r16+984];
$L__BB0_317:
	setp.ge.s32 	%p191, %r7, %r134;
	mov.f32 	%f2371, 0f00000000;
	@%p191 bra 	$L__BB0_319;
	ld.shared.f32 	%f2371, [%r32+1536];
$L__BB0_319:
	setp.ge.s32 	%p192, %r33, %r134;
	mov.f32 	%f2372, 0f00000000;
	@%p192 bra 	$L__BB0_321;
	ld.shared.f32 	%f2372, [%r32+1540];
$L__BB0_321:
	setp.ge.s32 	%p193, %r34, %r134;
	mov.f32 	%f2373, 0f00000000;
	@%p193 bra 	$L__BB0_323;
	ld.shared.f32 	%f2373, [%r32+1544];
$L__BB0_323:
	setp.ge.s32 	%p194, %r35, %r134;
	mov.f32 	%f2374, 0f00000000;
	@%p194 bra 	$L__BB0_325;
	ld.shared.f32 	%f2374, [%r32+1548];
$L__BB0_325:
	setp.ge.s32 	%p195, %r5, %r133;
	fma.rn.f32 	%f757, %f2355, %f2371, %f653;
	fma.rn.f32 	%f758, %f2355, %f2372, %f654;
	fma.rn.f32 	%f759, %f2355, %f2373, %f655;
	fma.rn.f32 	%f760, %f2355, %f2374, %f656;
	fma.rn.f32 	%f761, %f2356, %f2371, %f657;
	fma.rn.f32 	%f762, %f2356, %f2372, %f658;
	fma.rn.f32 	%f763, %f2356, %f2373, %f659;
	fma.rn.f32 	%f764, %f2356, %f2374, %f660;
	fma.rn.f32 	%f765, %f2357, %f2371, %f661;
	fma.rn.f32 	%f766, %f2357, %f2372, %f662;
	fma.rn.f32 	%f767, %f2357, %f2373, %f663;
	fma.rn.f32 	%f768, %f2357, %f2374, %f664;
	fma.rn.f32 	%f769, %f2358, %f2371, %f665;
	fma.rn.f32 	%f770, %f2358, %f2372, %f666;
	fma.rn.f32 	%f771, %f2358, %f2373, %f667;
	fma.rn.f32 	%f772, %f2358, %f2374, %f668;
	fma.rn.f32 	%f773, %f2359, %f2371, %f669;
	fma.rn.f32 	%f774, %f2359, %f2372, %f670;
	fma.rn.f32 	%f775, %f2359, %f2373, %f671;
	fma.rn.f32 	%f776, %f2359, %f2374, %f672;
	fma.rn.f32 	%f777, %f2360, %f2371, %f673;
	fma.rn.f32 	%f778, %f2360, %f2372, %f674;
	fma.rn.f32 	%f779, %f2360, %f2373, %f675;
	fma.rn.f32 	%f780, %f2360, %f2374, %f676;
	fma.rn.f32 	%f781, %f2361, %f2371, %f677;
	fma.rn.f32 	%f782, %f2361, %f2372, %f678;
	fma.rn.f32 	%f783, %f2361, %f2373, %f679;
	fma.rn.f32 	%f784, %f2361, %f2374, %f680;
	fma.rn.f32 	%f785, %f2362, %f2371, %f681;
	fma.rn.f32 	%f786, %f2362, %f2372, %f682;
	fma.rn.f32 	%f787, %f2362, %f2373, %f683;
	fma.rn.f32 	%f788, %f2362, %f2374, %f684;
	fma.rn.f32 	%f789, %f2363, %f2371, %f685;
	fma.rn.f32 	%f790, %f2363, %f2372, %f686;
	fma.rn.f32 	%f791, %f2363, %f2373, %f687;
	fma.rn.f32 	%f792, %f2363, %f2374, %f688;
	fma.rn.f32 	%f793, %f2364, %f2371, %f689;
	fma.rn.f32 	%f794, %f2364, %f2372, %f690;
	fma.rn.f32 	%f795, %f2364, %f2373, %f691;
	fma.rn.f32 	%f796, %f2364, %f2374, %f692;
	fma.rn.f32 	%f797, %f2365, %f2371, %f693;
	fma.rn.f32 	%f798, %f2365, %f2372, %f694;
	fma.rn.f32 	%f799, %f2365, %f2373, %f695;
	fma.rn.f32 	%f800, %f2365, %f2374, %f696;
	fma.rn.f32 	%f801, %f2366, %f2371, %f697;
	fma.rn.f32 	%f802, %f2366, %f2372, %f698;
	fma.rn.f32 	%f803, %f2366, %f2373, %f699;
	fma.rn.f32 	%f804, %f2366, %f2374, %f700;
	fma.rn.f32 	%f805, %f2367, %f2371, %f701;
	fma.rn.f32 	%f806, %f2367, %f2372, %f702;
	fma.rn.f32 	%f807, %f2367, %f2373, %f703;
	fma.rn.f32 	%f808, %f2367, %f2374, %f704;
	fma.rn.f32 	%f809, %f2368, %f2371, %f705;
	fma.rn.f32 	%f810, %f2368, %f2372, %f706;
	fma.rn.f32 	%f811, %f2368, %f2373, %f707;
	fma.rn.f32 	%f812, %f2368, %f2374, %f708;
	fma.rn.f32 	%f813, %f2369, %f2371, %f709;
	fma.rn.f32 	%f814, %f2369, %f2372, %f710;
	fma.rn.f32 	%f815, %f2369, %f2373, %f711;
	fma.rn.f32 	%f816, %f2369, %f2374, %f712;
	fma.rn.f32 	%f817, %f2370, %f2371, %f713;
	fma.rn.f32 	%f818, %f2370, %f2372, %f714;
	fma.rn.f32 	%f819, %f2370, %f2373, %f715;
	fma.rn.f32 	%f820, %f2370, %f2374, %f716;
	mov.f32 	%f2375, 0f00000000;
	@%p195 bra 	$L__BB0_327;
	ld.shared.f32 	%f2375, [%r16+28];
$L__BB0_327:
	setp.ge.s32 	%p196, %r17, %r133;
	mov.f32 	%f2376, 0f00000000;
	@%p196 bra 	$L__BB0_329;
	ld.shared.f32 	%f2376, [%r16+92];
$L__BB0_329:
	setp.ge.s32 	%p197, %r18, %r133;
	mov.f32 	%f2377, 0f00000000;
	@%p197 bra 	$L__BB0_331;
	ld.shared.f32 	%f2377, [%r16+156];
$L__BB0_331:
	setp.ge.s32 	%p198, %r19, %r133;
	mov.f32 	%f2378, 0f00000000;
	@%p198 bra 	$L__BB0_333;
	ld.shared.f32 	%f2378, [%r16+220];
$L__BB0_333:
	setp.ge.s32 	%p199, %r20, %r133;
	mov.f32 	%f2379, 0f00000000;
	@%p199 bra 	$L__BB0_335;
	ld.shared.f32 	%f2379, [%r16+284];
$L__BB0_335:
	setp.ge.s32 	%p200, %r21, %r133;
	mov.f32 	%f2380, 0f00000000;
	@%p200 bra 	$L__BB0_337;
	ld.shared.f32 	%f2380, [%r16+348];
$L__BB0_337:
	setp.ge.s32 	%p201, %r22, %r133;
	mov.f32 	%f2381, 0f00000000;
	@%p201 bra 	$L__BB0_339;
	ld.shared.f32 	%f2381, [%r16+412];
$L__BB0_339:
	setp.ge.s32 	%p202, %r23, %r133;
	mov.f32 	%f2382, 0f00000000;
	@%p202 bra 	$L__BB0_341;
	ld.shared.f32 	%f2382, [%r16+476];
$L__BB0_341:
	setp.ge.s32 	%p203, %r24, %r133;
	mov.f32 	%f2383, 0f00000000;
	@%p203 bra 	$L__BB0_343;
	ld.shared.f32 	%f2383, [%r16+540];
$L__BB0_343:
	setp.ge.s32 	%p204, %r25, %r133;
	mov.f32 	%f2384, 0f00000000;
	@%p204 bra 	$L__BB0_345;
	ld.shared.f32 	%f2384, [%r16+604];
$L__BB0_345:
	mov.f32 	%f2385, 0f00000000;
	@%p185 bra 	$L__BB0_347;
	ld.shared.f32 	%f2385, [%r16+668];
$L__BB0_347:
	mov.f32 	%f2386, 0f00000000;
	@%p186 bra 	$L__BB0_349;
	ld.shared.f32 	%f2386, [%r16+732];
$L__BB0_349:
	mov.f32 	%f2387, 0f00000000;
	@%p187 bra 	$L__BB0_351;
	ld.shared.f32 	%f2387, [%r16+796];
$L__BB0_351:
	mov.f32 	%f2388, 0f00000000;
	@%p188 bra 	$L__BB0_353;
	ld.shared.f32 	%f2388, [%r16+860];
$L__BB0_353:
	mov.f32 	%f2389, 0f00000000;
	@%p189 bra 	$L__BB0_355;
	ld.shared.f32 	%f2389, [%r16+924];
$L__BB0_355:
	mov.f32 	%f2390, 0f00000000;
	@%p190 bra 	$L__BB0_357;
	ld.shared.f32 	%f2390, [%r16+988];
$L__BB0_357:
	setp.ge.s32 	%p211, %r7, %r134;
	mov.f32 	%f2391, 0f00000000;
	@%p211 bra 	$L__BB0_359;
	ld.shared.f32 	%f2391, [%r32+1792];
$L__BB0_359:
	setp.ge.s32 	%p212, %r33, %r134;
	mov.f32 	%f2392, 0f00000000;
	@%p212 bra 	$L__BB0_361;
	ld.shared.f32 	%f2392, [%r32+1796];
$L__BB0_361:
	setp.ge.s32 	%p213, %r34, %r134;
	mov.f32 	%f2393, 0f00000000;
	@%p213 bra 	$L__BB0_363;
	ld.shared.f32 	%f2393, [%r32+1800];
$L__BB0_363:
	setp.ge.s32 	%p214, %r35, %r134;
	mov.f32 	%f2394, 0f00000000;
	@%p214 bra 	$L__BB0_365;
	ld.shared.f32 	%f2394, [%r32+1804];
$L__BB0_365:
	setp.ge.s32 	%p215, %r5, %r133;
	fma.rn.f32 	%f861, %f2375, %f2391, %f757;
	fma.rn.f32 	%f862, %f2375, %f2392, %f758;
	fma.rn.f32 	%f863, %f2375, %f2393, %f759;
	fma.rn.f32 	%f864, %f2375, %f2394, %f760;
	fma.rn.f32 	%f865, %f2376, %f2391, %f761;
	fma.rn.f32 	%f866, %f2376, %f2392, %f762;
	fma.rn.f32 	%f867, %f2376, %f2393, %f763;
	fma.rn.f32 	%f868, %f2376, %f2394, %f764;
	fma.rn.f32 	%f869, %f2377, %f2391, %f765;
	fma.rn.f32 	%f870, %f2377, %f2392, %f766;
	fma.rn.f32 	%f871, %f2377, %f2393, %f767;
	fma.rn.f32 	%f872, %f2377, %f2394, %f768;
	fma.rn.f32 	%f873, %f2378, %f2391, %f769;
	fma.rn.f32 	%f874, %f2378, %f2392, %f770;
	fma.rn.f32 	%f875, %f2378, %f2393, %f771;
	fma.rn.f32 	%f876, %f2378, %f2394, %f772;
	fma.rn.f32 	%f877, %f2379, %f2391, %f773;
	fma.rn.f32 	%f878, %f2379, %f2392, %f774;
	fma.rn.f32 	%f879, %f2379, %f2393, %f775;
	fma.rn.f32 	%f880, %f2379, %f2394, %f776;
	fma.rn.f32 	%f881, %f2380, %f2391, %f777;
	fma.rn.f32 	%f882, %f2380, %f2392, %f778;
	fma.rn.f32 	%f883, %f2380, %f2393, %f779;
	fma.rn.f32 	%f884, %f2380, %f2394, %f780;
	fma.rn.f32 	%f885, %f2381, %f2391, %f781;
	fma.rn.f32 	%f886, %f2381, %f2392, %f782;
	fma.rn.f32 	%f887, %f2381, %f2393, %f783;
	fma.rn.f32 	%f888, %f2381, %f2394, %f784;
	fma.rn.f32 	%f889, %f2382, %f2391, %f785;
	fma.rn.f32 	%f890, %f2382, %f2392, %f786;
	fma.rn.f32 	%f891, %f2382, %f2393, %f787;
	fma.rn.f32 	%f892, %f2382, %f2394, %f788;
	fma.rn.f32 	%f893, %f2383, %f2391, %f789;
	fma.rn.f32 	%f894, %f2383, %f2392, %f790;
	fma.rn.f32 	%f895, %f2383, %f2393, %f791;
	fma.rn.f32 	%f896, %f2383, %f2394, %f792;
	fma.rn.f32 	%f897, %f2384, %f2391, %f793;
	fma.rn.f32 	%f898, %f2384, %f2392, %f794;
	fma.rn.f32 	%f899, %f2384, %f2393, %f795;
	fma.rn.f32 	%f900, %f2384, %f2394, %f796;
	fma.rn.f32 	%f901, %f2385, %f2391, %f797;
	fma.rn.f32 	%f902, %f2385, %f2392, %f798;
	fma.rn.f32 	%f903, %f2385, %f2393, %f799;
	fma.rn.f32 	%f904, %f2385, %f2394, %f800;
	fma.rn.f32 	%f905, %f2386, %f2391, %f801;
	fma.rn.f32 	%f906, %f2386, %f2392, %f802;
	fma.rn.f32 	%f907, %f2386, %f2393, %f803;
	fma.rn.f32 	%f908, %f2386, %f2394, %f804;
	fma.rn.f32 	%f909, %f2387, %f2391, %f805;
	fma.rn.f32 	%f910, %f2387, %f2392, %f806;
	fma.rn.f32 	%f911, %f2387, %f2393, %f807;
	fma.rn.f32 	%f912, %f2387, %f2394, %f808;
	fma.rn.f32 	%f913, %f2388, %f2391, %f809;
	fma.rn.f32 	%f914, %f2388, %f2392, %f810;
	fma.rn.f32 	%f915, %f2388, %f2393, %f811;
	fma.rn.f32 	%f916, %f2388, %f2394, %f812;
	fma.rn.f32 	%f917, %f2389, %f2391, %f813;
	fma.rn.f32 	%f918, %f2389, %f2392, %f814;
	fma.rn.f32 	%f919, %f2389, %f2393, %f815;
	fma.rn.f32 	%f920, %f2389, %f2394, %f816;
	fma.rn.f32 	%f921, %f2390, %f2391, %f817;
	fma.rn.f32 	%f922, %f2390, %f2392, %f818;
	fma.rn.f32 	%f923, %f2390, %f2393, %f819;
	fma.rn.f32 	%f924, %f2390, %f2394, %f820;
	mov.f32 	%f2395, 0f00000000;
	@%p215 bra 	$L__BB0_367;
	ld.shared.f32 	%f2395, [%r16+32];
$L__BB0_367:
	setp.ge.s32 	%p216, %r17, %r133;
	mov.f32 	%f2396, 0f00000000;
	@%p216 bra 	$L__BB0_369;
	ld.shared.f32 	%f2396, [%r16+96];
$L__BB0_369:
	setp.ge.s32 	%p217, %r18, %r133;
	mov.f32 	%f2397, 0f00000000;
	@%p217 bra 	$L__BB0_371;
	ld.shared.f32 	%f2397, [%r16+160];
$L__BB0_371:
	setp.ge.s32 	%p218, %r19, %r133;
	mov.f32 	%f2398, 0f00000000;
	@%p218 bra 	$L__BB0_373;
	ld.shared.f32 	%f2398, [%r16+224];
$L__BB0_373:
	setp.ge.s32 	%p219, %r20, %r133;
	mov.f32 	%f2399, 0f00000000;
	@%p219 bra 	$L__BB0_375;
	ld.shared.f32 	%f2399, [%r16+288];
$L__BB0_375:
	setp.ge.s32 	%p220, %r21, %r133;
	mov.f32 	%f2400, 0f00000000;
	@%p220 bra 	$L__BB0_377;
	ld.shared.f32 	%f2400, [%r16+352];
$L__BB0_377:
	setp.ge.s32 	%p221, %r22, %r133;
	mov.f32 	%f2401, 0f00000000;
	@%p221 bra 	$L__BB0_379;
	ld.shared.f32 	%f2401, [%r16+416];
$L__BB0_379:
	setp.ge.s32 	%p222, %r23, %r133;
	mov.f32 	%f2402, 0f00000000;
	@%p222 bra 	$L__BB0_381;
	ld.shared.f32 	%f2402, [%r16+480];
$L__BB0_381:
	setp.ge.s32 	%p223, %r24, %r133;
	mov.f32 	%f2403, 0f00000000;
	@%p223 bra 	$L__BB0_383;
	ld.shared.f32 	%f2403, [%r16+544];
$L__BB0_383:
	setp.ge.s32 	%p224, %r25, %r133;
	mov.f32 	%f2404, 0f00000000;
	@%p224 bra 	$L__BB0_385;
	ld.shared.f32 	%f2404, [%r16+608];
$L__BB0_385:
	setp.ge.s32 	%p225, %r26, %r133;
	mov.f32 	%f2405, 0f00000000;
	@%p225 bra 	$L__BB0_387;
	ld.shared.f32 	%f2405, [%r16+672];
$L__BB0_387:
	setp.ge.s32 	%p226, %r27, %r133;
	mov.f32 	%f2406, 0f00000000;
	@%p226 bra 	$L__BB0_389;
	ld.shared.f32 	%f2406, [%r16+736];
$L__BB0_389:
	setp.ge.s32 	%p227, %r28, %r133;
	mov.f32 	%f2407, 0f00000000;
	@%p227 bra 	$L__BB0_391;
	ld.shared.f32 	%f2407, [%r16+800];
$L__BB0_391:
	setp.ge.s32 	%p228, %r29, %r133;
	mov.f32 	%f2408, 0f00000000;
	@%p228 bra 	$L__BB0_393;
	ld.shared.f32 	%f2408, [%r16+864];
$L__BB0_393:
	setp.ge.s32 	%p229, %r30, %r133;
	mov.f32 	%f2409, 0f00000000;
	@%p229 bra 	$L__BB0_395;
	ld.shared.f32 	%f2409, [%r16+928];
$L__BB0_395:
	setp.ge.s32 	%p230, %r31, %r133;
	mov.f32 	%f2410, 0f00000000;
	@%p230 bra 	$L__BB0_397;
	ld.shared.f32 	%f2410, [%r16+992];
$L__BB0_397:
	mov.f32 	%f2411, 0f00000000;
	@%p211 bra 	$L__BB0_399;
	ld.shared.f32 	%f2411, [%r32+2048];
$L__BB0_399:
	mov.f32 	%f2412, 0f00000000;
	@%p212 bra 	$L__BB0_401;
	ld.shared.f32 	%f2412, [%r32+2052];
$L__BB0_401:
	mov.f32 	%f2413, 0f00000000;
	@%p213 bra 	$L__BB0_403;
	ld.shared.f32 	%f2413, [%r32+2056];
$L__BB0_403:
	mov.f32 	%f2414, 0f00000000;
	@%p214 bra 	$L__BB0_405;
	ld.shared.f32 	%f2414, [%r32+2060];
$L__BB0_405:
	fma.rn.f32 	%f965, %f2395, %f2411, %f861;
	fma.rn.f32 	%f966, %f2395, %f2412, %f862;
	fma.rn.f32 	%f967, %f2395, %f2413, %f863;
	fma.rn.f32 	%f968, %f2395, %f2414, %f864;
	fma.rn.f32 	%f969, %f2396, %f2411, %f865;
	fma.rn.f32 	%f970, %f2396, %f2412, %f866;
	fma.rn.f32 	%f971, %f2396, %f2413, %f867;
	fma.rn.f32 	%f972, %f2396, %f2414, %f868;
	fma.rn.f32 	%f973, %f2397, %f2411, %f869;
	fma.rn.f32 	%f974, %f2397, %f2412, %f870;
	fma.rn.f32 	%f975, %f2397, %f2413, %f871;
	fma.rn.f32 	%f976, %f2397, %f2414, %f872;
	fma.rn.f32 	%f977, %f2398, %f2411, %f873;
	fma.rn.f32 	%f978, %f2398, %f2412, %f874;
	fma.rn.f32 	%f979, %f2398, %f2413, %f875;
	fma.rn.f32 	%f980, %f2398, %f2414, %f876;
	fma.rn.f32 	%f981, %f2399, %f2411, %f877;
	fma.rn.f32 	%f982, %f2399, %f2412, %f878;
	fma.rn.f32 	%f983, %f2399, %f2413, %f879;
	fma.rn.f32 	%f984, %f2399, %f2414, %f880;
	fma.rn.f32 	%f985, %f2400, %f2411, %f881;
	fma.rn.f32 	%f986, %f2400, %f2412, %f882;
	fma.rn.f32 	%f987, %f2400, %f2413, %f883;
	fma.rn.f32 	%f988, %f2400, %f2414, %f884;
	fma.rn.f32 	%f989, %f2401, %f2411, %f885;
	fma.rn.f32 	%f990, %f2401, %f2412, %f886;
	fma.rn.f32 	%f991, %f2401, %f2413, %f887;
	fma.rn.f32 	%f992, %f2401, %f2414, %f888;
	fma.rn.f32 	%f993, %f2402, %f2411, %f889;
	fma.rn.f32 	%f994, %f2402, %f2412, %f890;
	fma.rn.f32 	%f995, %f2402, %f2413, %f891;
	fma.rn.f32 	%f996, %f2402, %f2414, %f892;
	fma.rn.f32 	%f997, %f2403, %f2411, %f893;
	fma.rn.f32 	%f998, %f2403, %f2412, %f894;
	fma.rn.f32 	%f999, %f2403, %f2413, %f895;
	fma.rn.f32 	%f1000, %f2403, %f2414, %f896;
	fma.rn.f32 	%f1001, %f2404, %f2411, %f897;
	fma.rn.f32 	%f1002, %f2404, %f2412, %f898;
	fma.rn.f32 	%f1003, %f2404, %f2413, %f899;
	fma.rn.f32 	%f1004, %f2404, %f2414, %f900;
	fma.rn.f32 	%f1005, %f2405, %f2411, %f901;
	fma.rn.f32 	%f1006, %f2405, %f2412, %f902;
	fma.rn.f32 	%f1007, %f2405, %f2413, %f903;
	fma.rn.f32 	%f1008, %f2405, %f2414, %f904;
	fma.rn.f32 	%f1009, %f2406, %f2411, %f905;
	fma.rn.f32 	%f1010, %f2406, %f2412, %f906;
	fma.rn.f32 	%f1011, %f2406, %f2413, %f907;
	fma.rn.f32 	%f1012, %f2406, %f2414, %f908;
	fma.rn.f32 	%f1013, %f2407, %f2411, %f909;
	fma.rn.f32 	%f1014, %f2407, %f2412, %f910;
	fma.rn.f32 	%f1015, %f2407, %f2413, %f911;
	fma.rn.f32 	%f1016, %f2407, %f2414, %f912;
	fma.rn.f32 	%f1017, %f2408, %f2411, %f913;
	fma.rn.f32 	%f1018, %f2408, %f2412, %f914;
	fma.rn.f32 	%f1019, %f2408, %f2413, %f915;
	fma.rn.f32 	%f1020, %f2408, %f2414, %f916;
	fma.rn.f32 	%f1021, %f2409, %f2411, %f917;
	fma.rn.f32 	%f1022, %f2409, %f2412, %f918;
	fma.rn.f32 	%f1023, %f2409, %f2413, %f919;
	fma.rn.f32 	%f1024, %f2409, %f2414, %f920;
	fma.rn.f32 	%f1025, %f2410, %f2411, %f921;
	fma.rn.f32 	%f1026, %f2410, %f2412, %f922;
	fma.rn.f32 	%f1027, %f2410, %f2413, %f923;
	fma.rn.f32 	%f1028, %f2410, %f2414, %f924;
	mov.f32 	%f2415, 0f00000000;
	@%p215 bra 	$L__BB0_407;
	ld.shared.f32 	%f2415, [%r16+36];
$L__BB0_407:
	mov.f32 	%f2416, 0f00000000;
	@%p216 bra 	$L__BB0_409;
	ld.shared.f32 	%f2416, [%r16+100];
$L__BB0_409:
	setp.ge.s32 	%p237, %r18, %r133;
	mov.f32 	%f2417, 0f00000000;
	@%p237 bra 	$L__BB0_411;
	ld.shared.f32 	%f2417, [%r16+164];
$L__BB0_411:
	setp.ge.s32 	%p238, %r19, %r133;
	mov.f32 	%f2418, 0f00000000;
	@%p238 bra 	$L__BB0_413;
	ld.shared.f32 	%f2418, [%r16+228];
$L__BB0_413:
	setp.ge.s32 	%p239, %r20, %r133;
	mov.f32 	%f2419, 0f00000000;
	@%p239 bra 	$L__BB0_415;
	ld.shared.f32 	%f2419, [%r16+292];
$L__BB0_415:
	setp.ge.s32 	%p240, %r21, %r133;
	mov.f32 	%f2420, 0f00000000;
	@%p240 bra 	$L__BB0_417;
	ld.shared.f32 	%f2420, [%r16+356];
$L__BB0_417:
	setp.ge.s32 	%p241, %r22, %r133;
	mov.f32 	%f2421, 0f00000000;
	@%p241 bra 	$L__BB0_419;
	ld.shared.f32 	%f2421, [%r16+420];
$L__BB0_419:
	setp.ge.s32 	%p242, %r23, %r133;
	mov.f32 	%f2422, 0f00000000;
	@%p242 bra 	$L__BB0_421;
	ld.shared.f32 	%f2422, [%r16+484];
$L__BB0_421:
	setp.ge.s32 	%p243, %r24, %r133;
	mov.f32 	%f2423, 0f00000000;
	@%p243 bra 	$L__BB0_423;
	ld.shared.f32 	%f2423, [%r16+548];
$L__BB0_423:
	setp.ge.s32 	%p244, %r25, %r133;
	mov.f32 	%f2424, 0f00000000;
	@%p244 bra 	$L__BB0_425;
	ld.shared.f32 	%f2424, [%r16+612];
$L__BB0_425:
	setp.ge.s32 	%p245, %r26, %r133;
	mov.f32 	%f2425, 0f00000000;
	@%p245 bra 	$L__BB0_427;
	ld.shared.f32 	%f2425, [%r16+676];
$L__BB0_427:
	setp.ge.s32 	%p246, %r27, %r133;
	mov.f32 	%f2426, 0f00000000;
	@%p246 bra 	$L__BB0_429;
	ld.shared.f32 	%f2426, [%r16+740];
$L__BB0_429:
	setp.ge.s32 	%p247, %r28, %r133;
	mov.f32 	%f2427, 0f00000000;
	@%p247 bra 	$L__BB0_431;
	ld.shared.f32 	%f2427, [%r16+804];
$L__BB0_431:
	setp.ge.s32 	%p248, %r29, %r133;
	mov.f32 	%f2428, 0f00000000;
	@%p248 bra 	$L__BB0_433;
	ld.shared.f32 	%f2428, [%r16+868];
$L__BB0_433:
	setp.ge.s32 	%p249, %r30, %r133;
	mov.f32 	%f2429, 0f00000000;
	@%p249 bra 	$L__BB0_435;
	ld.shared.f32 	%f2429, [%r16+932];
$L__BB0_435:
	setp.ge.s32 	%p250, %r31, %r133;
	mov.f32 	%f2430, 0f00000000;
	@%p250 bra 	$L__BB0_437;
	ld.shared.f32 	%f2430, [%r16+996];
$L__BB0_437:
	setp.ge.s32 	%p251, %r7, %r134;
	mov.f32 	%f2431, 0f00000000;
	@%p251 bra 	$L__BB0_439;
	ld.shared.f32 	%f2431, [%r32+2304];
$L__BB0_439:
	setp.ge.s32 	%p252, %r33, %r134;
	mov.f32 	%f2432, 0f00000000;
	@%p252 bra 	$L__BB0_441;
	ld.shared.f32 	%f2432, [%r32+2308];
$L__BB0_441:
	setp.ge.s32 	%p253, %r34, %r134;
	mov.f32 	%f2433, 0f00000000;
	@%p253 bra 	$L__BB0_443;
	ld.shared.f32 	%f2433, [%r32+2312];
$L__BB0_443:
	setp.ge.s32 	%p254, %r35, %r134;
	mov.f32 	%f2434, 0f00000000;
	@%p254 bra 	$L__BB0_445;
	ld.shared.f32 	%f2434, [%r32+2316];
$L__BB0_445:
	setp.ge.s32 	%p255, %r5, %r133;
	fma.rn.f32 	%f1069, %f2415, %f2431, %f965;
	fma.rn.f32 	%f1070, %f2415, %f2432, %f966;
	fma.rn.f32 	%f1071, %f2415, %f2433, %f967;
	fma.rn.f32 	%f1072, %f2415, %f2434, %f968;
	fma.rn.f32 	%f1073, %f2416, %f2431, %f969;
	fma.rn.f32 	%f1074, %f2416, %f2432, %f970;
	fma.rn.f32 	%f1075, %f2416, %f2433, %f971;
	fma.rn.f32 	%f1076, %f2416, %f2434, %f972;
	fma.rn.f32 	%f1077, %f2417, %f2431, %f973;
	fma.rn.f32 	%f1078, %f2417, %f2432, %f974;
	fma.rn.f32 	%f1079, %f2417, %f2433, %f975;
	fma.rn.f32 	%f1080, %f2417, %f2434, %f976;
	fma.rn.f32 	%f1081, %f2418, %f2431, %f977;
	fma.rn.f32 	%f1082, %f2418, %f2432, %f978;
	fma.rn.f32 	%f1083, %f2418, %f2433, %f979;
	fma.rn.f32 	%f1084, %f2418, %f2434, %f980;
	fma.rn.f32 	%f1085, %f2419, %f2431, %f981;
	fma.rn.f32 	%f1086, %f2419, %f2432, %f982;
	fma.rn.f32 	%f1087, %f2419, %f2433, %f983;
	fma.rn.f32 	%f1088, %f2419, %f2434, %f984;
	fma.rn.f32 	%f1089, %f2420, %f2431, %f985;
	fma.rn.f32 	%f1090, %f2420, %f2432, %f986;
	fma.rn.f32 	%f1091, %f2420, %f2433, %f987;
	fma.rn.f32 	%f1092, %f2420, %f2434, %f988;
	fma.rn.f32 	%f1093, %f2421, %f2431, %f989;
	fma.rn.f32 	%f1094, %f2421, %f2432, %f990;
	fma.rn.f32 	%f1095, %f2421, %f2433, %f991;
	fma.rn.f32 	%f1096, %f2421, %f2434, %f992;
	fma.rn.f32 	%f1097, %f2422, %f2431, %f993;
	fma.rn.f32 	%f1098, %f2422, %f2432, %f994;
	fma.rn.f32 	%f1099, %f2422, %f2433, %f995;
	fma.rn.f32 	%f1100, %f2422, %f2434, %f996;
	fma.rn.f32 	%f1101, %f2423, %f2431, %f997;
	fma.rn.f32 	%f1102, %f2423, %f2432, %f998;
	fma.rn.f32 	%f1103, %f2423, %f2433, %f999;
	fma.rn.f32 	%f1104, %f2423, %f2434, %f1000;
	fma.rn.f32 	%f1105, %f2424, %f2431, %f1001;
	fma.rn.f32 	%f1106, %f2424, %f2432, %f1002;
	fma.rn.f32 	%f1107, %f2424, %f2433, %f1003;
	fma.rn.f32 	%f1108, %f2424, %f2434, %f1004;
	fma.rn.f32 	%f1109, %f2425, %f2431, %f1005;
	fma.rn.f32 	%f1110, %f2425, %f2432, %f1006;
	fma.rn.f32 	%f1111, %f2425, %f2433, %f1007;
	fma.rn.f32 	%f1112, %f2425, %f2434, %f1008;
	fma.rn.f32 	%f1113, %f2426, %f2431, %f1009;
	fma.rn.f32 	%f1114, %f2426, %f2432, %f1010;
	fma.rn.f32 	%f1115, %f2426, %f2433, %f1011;
	fma.rn.f32 	%f1116, %f2426, %f2434, %f1012;
	fma.rn.f32 	%f1117, %f2427, %f2431, %f1013;
	fma.rn.f32 	%f1118, %f2427, %f2432, %f1014;
	fma.rn.f32 	%f1119, %f2427, %f2433, %f1015;
	fma.rn.f32 	%f1120, %f2427, %f2434, %f1016;
	fma.rn.f32 	%f1121, %f2428, %f2431, %f1017;
	fma.rn.f32 	%f1122, %f2428, %f2432, %f1018;
	fma.rn.f32 	%f1123, %f2428, %f2433, %f1019;
	fma.rn.f32 	%f1124, %f2428, %f2434, %f1020;
	fma.rn.f32 	%f1125, %f2429, %f2431, %f1021;
	fma.rn.f32 	%f1126, %f2429, %f2432, %f1022;
	fma.rn.f32 	%f1127, %f2429, %f2433, %f1023;
	fma.rn.f32 	%f1128, %f2429, %f2434, %f1024;
	fma.rn.f32 	%f1129, %f2430, %f2431, %f1025;
	fma.rn.f32 	%f1130, %f2430, %f2432, %f1026;
	fma.rn.f32 	%f1131, %f2430, %f2433, %f1027;
	fma.rn.f32 	%f1132, %f2430, %f2434, %f1028;
	mov.f32 	%f2435, 0f00000000;
	@%p255 bra 	$L__BB0_447;
	ld.shared.f32 	%f2435, [%r16+40];
$L__BB0_447:
	setp.ge.s32 	%p256, %r17, %r133;
	mov.f32 	%f2436, 0f00000000;
	@%p256 bra 	$L__BB0_449;
	ld.shared.f32 	%f2436, [%r16+104];
$L__BB0_449:
	mov.f32 	%f2437, 0f00000000;
	@%p237 bra 	$L__BB0_451;
	ld.shared.f32 	%f2437, [%r16+168];
$L__BB0_451:
	mov.f32 	%f2438, 0f00000000;
	@%p238 bra 	$L__BB0_453;
	ld.shared.f32 	%f2438, [%r16+232];
$L__BB0_453:
	mov.f32 	%f2439, 0f00000000;
	@%p239 bra 	$L__BB0_455;
	ld.shared.f32 	%f2439, [%r16+296];
$L__BB0_455:
	mov.f32 	%f2440, 0f00000000;
	@%p240 bra 	$L__BB0_457;
	ld.shared.f32 	%f2440, [%r16+360];
$L__BB0_457:
	mov.f32 	%f2441, 0f00000000;
	@%p241 bra 	$L__BB0_459;
	ld.shared.f32 	%f2441, [%r16+424];
$L__BB0_459:
	mov.f32 	%f2442, 0f00000000;
	@%p242 bra 	$L__BB0_461;
	ld.shared.f32 	%f2442, [%r16+488];
$L__BB0_461:
	setp.ge.s32 	%p263, %r24, %r133;
	mov.f32 	%f2443, 0f00000000;
	@%p263 bra 	$L__BB0_463;
	ld.shared.f32 	%f2443, [%r16+552];
$L__BB0_463:
	setp.ge.s32 	%p264, %r25, %r133;
	mov.f32 	%f2444, 0f00000000;
	@%p264 bra 	$L__BB0_465;
	ld.shared.f32 	%f2444, [%r16+616];
$L__BB0_465:
	setp.ge.s32 	%p265, %r26, %r133;
	mov.f32 	%f2445, 0f00000000;
	@%p265 bra 	$L__BB0_467;
	ld.shared.f32 	%f2445, [%r16+680];
$L__BB0_467:
	setp.ge.s32 	%p266, %r27, %r133;
	mov.f32 	%f2446, 0f00000000;
	@%p266 bra 	$L__BB0_469;
	ld.shared.f32 	%f2446, [%r16+744];
$L__BB0_469:
	setp.ge.s32 	%p267, %r28, %r133;
	mov.f32 	%f2447, 0f00000000;
	@%p267 bra 	$L__BB0_471;
	ld.shared.f32 	%f2447, [%r16+808];
$L__BB0_471:
	setp.ge.s32 	%p268, %r29, %r133;
	mov.f32 	%f2448, 0f00000000;
	@%p268 bra 	$L__BB0_473;
	ld.shared.f32 	%f2448, [%r16+872];
$L__BB0_473:
	setp.ge.s32 	%p269, %r30, %r133;
	mov.f32 	%f2449, 0f00000000;
	@%p269 bra 	$L__BB0_475;
	ld.shared.f32 	%f2449, [%r16+936];
$L__BB0_475:
	setp.ge.s32 	%p270, %r31, %r133;
	mov.f32 	%f2450, 0f00000000;
	@%p270 bra 	$L__BB0_477;
	ld.shared.f32 	%f2450, [%r16+1000];
$L__BB0_477:
	setp.ge.s32 	%p271, %r7, %r134;
	mov.f32 	%f2451, 0f00000000;
	@%p271 bra 	$L__BB0_479;
	ld.shared.f32 	%f2451, [%r32+2560];
$L__BB0_479:
	setp.ge.s32 	%p272, %r33, %r134;
	mov.f32 	%f2452, 0f00000000;
	@%p272 bra 	$L__BB0_481;
	ld.shared.f32 	%f2452, [%r32+2564];
$L__BB0_481:
	setp.ge.s32 	%p273, %r34, %r134;
	mov.f32 	%f2453, 0f00000000;
	@%p273 bra 	$L__BB0_483;
	ld.shared.f32 	%f2453, [%r32+2568];
$L__BB0_483:
	setp.ge.s32 	%p274, %r35, %r134;
	mov.f32 	%f2454, 0f00000000;
	@%p274 bra 	$L__BB0_485;
	ld.shared.f32 	%f2454, [%r32+2572];
$L__BB0_485:
	setp.ge.s32 	%p275, %r5, %r133;
	fma.rn.f32 	%f1173, %f2435, %f2451, %f1069;
	fma.rn.f32 	%f1174, %f2435, %f2452, %f1070;
	fma.rn.f32 	%f1175, %f2435, %f2453, %f1071;
	fma.rn.f32 	%f1176, %f2435, %f2454, %f1072;
	fma.rn.f32 	%f1177, %f2436, %f2451, %f1073;
	fma.rn.f32 	%f1178, %f2436, %f2452, %f1074;
	fma.rn.f32 	%f1179, %f2436, %f2453, %f1075;
	fma.rn.f32 	%f1180, %f2436, %f2454, %f1076;
	fma.rn.f32 	%f1181, %f2437, %f2451, %f1077;
	fma.rn.f32 	%f1182, %f2437, %f2452, %f1078;
	fma.rn.f32 	%f1183, %f2437, %f2453, %f1079;
	fma.rn.f32 	%f1184, %f2437, %f2454, %f1080;
	fma.rn.f32 	%f1185, %f2438, %f2451, %f1081;
	fma.rn.f32 	%f1186, %f2438, %f2452, %f1082;
	fma.rn.f32 	%f1187, %f2438, %f2453, %f1083;
	fma.rn.f32 	%f1188, %f2438, %f2454, %f1084;
	fma.rn.f32 	%f1189, %f2439, %f2451, %f1085;
	fma.rn.f32 	%f1190, %f2439, %f2452, %f1086;
	fma.rn.f32 	%f1191, %f2439, %f2453, %f1087;
	fma.rn.f32 	%f1192, %f2439, %f2454, %f1088;
	fma.rn.f32 	%f1193, %f2440, %f2451, %f1089;
	fma.rn.f32 	%f1194, %f2440, %f2452, %f1090;
	fma.rn.f32 	%f1195, %f2440, %f2453, %f1091;
	fma.rn.f32 	%f1196, %f2440, %f2454, %f1092;
	fma.rn.f32 	%f1197, %f2441, %f2451, %f1093;
	fma.rn.f32 	%f1198, %f2441, %f2452, %f1094;
	fma.rn.f32 	%f1199, %f2441, %f2453, %f1095;
	fma.rn.f32 	%f1200, %f2441, %f2454, %f1096;
	fma.rn.f32 	%f1201, %f2442, %f2451, %f1097;
	fma.rn.f32 	%f1202, %f2442, %f2452, %f1098;
	fma.rn.f32 	%f1203, %f2442, %f2453, %f1099;
	fma.rn.f32 	%f1204, %f2442, %f2454, %f1100;
	fma.rn.f32 	%f1205, %f2443, %f2451, %f1101;
	fma.rn.f32 	%f1206, %f2443, %f2452, %f1102;
	fma.rn.f32 	%f1207, %f2443, %f2453, %f1103;
	fma.rn.f32 	%f1208, %f2443, %f2454, %f1104;
	fma.rn.f32 	%f1209, %f2444, %f2451, %f1105;
	fma.rn.f32 	%f1210, %f2444, %f2452, %f1106;
	fma.rn.f32 	%f1211, %f2444, %f2453, %f1107;
	fma.rn.f32 	%f1212, %f2444, %f2454, %f1108;
	fma.rn.f32 	%f1213, %f2445, %f2451, %f1109;
	fma.rn.f32 	%f1214, %f2445, %f2452, %f1110;
	fma.rn.f32 	%f1215, %f2445, %f2453, %f1111;
	fma.rn.f32 	%f1216, %f2445, %f2454, %f1112;
	fma.rn.f32 	%f1217, %f2446, %f2451, %f1113;
	fma.rn.f32 	%f1218, %f2446, %f2452, %f1114;
	fma.rn.f32 	%f1219, %f2446, %f2453, %f1115;
	fma.rn.f32 	%f1220, %f2446, %f2454, %f1116;
	fma.rn.f32 	%f1221, %f2447, %f2451, %f1117;
	fma.rn.f32 	%f1222, %f2447, %f2452, %f1118;
	fma.rn.f32 	%f1223, %f2447, %f2453, %f1119;
	fma.rn.f32 	%f1224, %f2447, %f2454, %f1120;
	fma.rn.f32 	%f1225, %f2448, %f2451, %f1121;
	fma.rn.f32 	%f1226, %f2448, %f2452, %f1122;
	fma.rn.f32 	%f1227, %f2448, %f2453, %f1123;
	fma.rn.f32 	%f1228, %f2448, %f2454, %f1124;
	fma.rn.f32 	%f1229, %f2449, %f2451, %f1125;
	fma.rn.f32 	%f1230, %f2449, %f2452, %f1126;
	fma.rn.f32 	%f1231, %f2449, %f2453, %f1127;
	fma.rn.f32 	%f1232, %f2449, %f2454, %f1128;
	fma.rn.f32 	%f1233, %f2450, %f2451, %f1129;
	fma.rn.f32 	%f1234, %f2450, %f2452, %f1130;
	fma.rn.f32 	%f1235, %f2450, %f2453, %f1131;
	fma.rn.f32 	%f1236, %f2450, %f2454, %f1132;
	mov.f32 	%f2455, 0f00000000;
	@%p275 bra 	$L__BB0_487;
	ld.shared.f32 	%f2455, [%r16+44];
$L__BB0_487:
	setp.ge.s32 	%p276, %r17, %r133;
	mov.f32 	%f2456, 0f00000000;
	@%p276 bra 	$L__BB0_489;
	ld.shared.f32 	%f2456, [%r16+108];
$L__BB0_489:
	setp.ge.s32 	%p277, %r18, %r133;
	mov.f32 	%f2457, 0f00000000;
	@%p277 bra 	$L__BB0_491;
	ld.shared.f32 	%f2457, [%r16+172];
$L__BB0_491:
	setp.ge.s32 	%p278, %r19, %r133;
	mov.f32 	%f2458, 0f00000000;
	@%p278 bra 	$L__BB0_493;
	ld.shared.f32 	%f2458, [%r16+236];
$L__BB0_493:
	setp.ge.s32 	%p279, %r20, %r133;
	mov.f32 	%f2459, 0f00000000;
	@%p279 bra 	$L__BB0_495;
	ld.shared.f32 	%f2459, [%r16+300];
$L__BB0_495:
	setp.ge.s32 	%p280, %r21, %r133;
	mov.f32 	%f2460, 0f00000000;
	@%p280 bra 	$L__BB0_497;
	ld.shared.f32 	%f2460, [%r16+364];
$L__BB0_497:
	setp.ge.s32 	%p281, %r22, %r133;
	mov.f32 	%f2461, 0f00000000;
	@%p281 bra 	$L__BB0_499;
	ld.shared.f32 	%f2461, [%r16+428];
$L__BB0_499:
	setp.ge.s32 	%p282, %r23, %r133;
	mov.f32 	%f2462, 0f00000000;
	@%p282 bra 	$L__BB0_501;
	ld.shared.f32 	%f2462, [%r16+492];
$L__BB0_501:
	mov.f32 	%f2463, 0f00000000;
	@%p263 bra 	$L__BB0_503;
	ld.shared.f32 	%f2463, [%r16+556];
$L__BB0_503:
	mov.f32 	%f2464, 0f00000000;
	@%p264 bra 	$L__BB0_505;
	ld.shared.f32 	%f2464, [%r16+620];
$L__BB0_505:
	mov.f32 	%f2465, 0f00000000;
	@%p265 bra 	$L__BB0_507;
	ld.shared.f32 	%f2465, [%r16+684];
$L__BB0_507:
	mov.f32 	%f2466, 0f00000000;
	@%p266 bra 	$L__BB0_509;
	ld.shared.f32 	%f2466, [%r16+748];
$L__BB0_509:
	mov.f32 	%f2467, 0f00000000;
	@%p267 bra 	$L__BB0_511;
	ld.shared.f32 	%f2467, [%r16+812];
$L__BB0_511:
	mov.f32 	%f2468, 0f00000000;
	@%p268 bra 	$L__BB0_513;
	ld.shared.f32 	%f2468, [%r16+876];
$L__BB0_513:
	setp.ge.s32 	%p289, %r30, %r133;
	mov.f32 	%f2469, 0f00000000;
	@%p289 bra 	$L__BB0_515;
	ld.shared.f32 	%f2469, [%r16+940];
$L__BB0_515:
	setp.ge.s32 	%p290, %r31, %r133;
	mov.f32 	%f2470, 0f00000000;
	@%p290 bra 	$L__BB0_517;
	ld.shared.f32 	%f2470, [%r16+1004];
$L__BB0_517:
	setp.ge.s32 	%p291, %r7, %r134;
	mov.f32 	%f2471, 0f00000000;
	@%p291 bra 	$L__BB0_519;
	ld.shared.f32 	%f2471, [%r32+2816];
$L__BB0_519:
	setp.ge.s32 	%p292, %r33, %r134;
	mov.f32 	%f2472, 0f00000000;
	@%p292 bra 	$L__BB0_521;
	ld.shared.f32 	%f2472, [%r32+2820];
$L__BB0_521:
	setp.ge.s32 	%p293, %r34, %r134;
	mov.f32 	%f2473, 0f00000000;
	@%p293 bra 	$L__BB0_523;
	ld.shared.f32 	%f2473, [%r32+2824];
$L__BB0_523:
	setp.ge.s32 	%p294, %r35, %r134;
	mov.f32 	%f2474, 0f00000000;
	@%p294 bra 	$L__BB0_525;
	ld.shared.f32 	%f2474, [%r32+2828];
$L__BB0_525:
	setp.ge.s32 	%p295, %r5, %r133;
	fma.rn.f32 	%f1277, %f2455, %f2471, %f1173;
	fma.rn.f32 	%f1278, %f2455, %f2472, %f1174;
	fma.rn.f32 	%f1279, %f2455, %f2473, %f1175;
	fma.rn.f32 	%f1280, %f2455, %f2474, %f1176;
	fma.rn.f32 	%f1281, %f2456, %f2471, %f1177;
	fma.rn.f32 	%f1282, %f2456, %f2472, %f1178;
	fma.rn.f32 	%f1283, %f2456, %f2473, %f1179;
	fma.rn.f32 	%f1284, %f2456, %f2474, %f1180;
	fma.rn.f32 	%f1285, %f2457, %f2471, %f1181;
	fma.rn.f32 	%f1286, %f2457, %f2472, %f1182;
	fma.rn.f32 	%f1287, %f2457, %f2473, %f1183;
	fma.rn.f32 	%f1288, %f2457, %f2474, %f1184;
	fma.rn.f32 	%f1289, %f2458, %f2471, %f1185;
	fma.rn.f32 	%f1290, %f2458, %f2472, %f1186;
	fma.rn.f32 	%f1291, %f2458, %f2473, %f1187;
	fma.rn.f32 	%f1292, %f2458, %f2474, %f1188;
	fma.rn.f32 	%f1293, %f2459, %f2471, %f1189;
	fma.rn.f32 	%f1294, %f2459, %f2472, %f1190;
	fma.rn.f32 	%f1295, %f2459, %f2473, %f1191;
	fma.rn.f32 	%f1296, %f2459, %f2474, %f1192;
	fma.rn.f32 	%f1297, %f2460, %f2471, %f1193;
	fma.rn.f32 	%f1298, %f2460, %f2472, %f1194;
	fma.rn.f32 	%f1299, %f2460, %f2473, %f1195;
	fma.rn.f32 	%f1300, %f2460, %f2474, %f1196;
	fma.rn.f32 	%f1301, %f2461, %f2471, %f1197;
	fma.rn.f32 	%f1302, %f2461, %f2472, %f1198;
	fma.rn.f32 	%f1303, %f2461, %f2473, %f1199;
	fma.rn.f32 	%f1304, %f2461, %f2474, %f1200;
	fma.rn.f32 	%f1305, %f2462, %f2471, %f1201;
	fma.rn.f32 	%f1306, %f2462, %f2472, %f1202;
	fma.rn.f32 	%f1307, %f2462, %f2473, %f1203;
	fma.rn.f32 	%f1308, %f2462, %f2474, %f1204;
	fma.rn.f32 	%f1309, %f2463, %f2471, %f1205;
	fma.rn.f32 	%f1310, %f2463, %f2472, %f1206;
	fma.rn.f32 	%f1311, %f2463, %f2473, %f1207;
	fma.rn.f32 	%f1312, %f2463, %f2474, %f1208;
	fma.rn.f32 	%f1313, %f2464, %f2471, %f1209;
	fma.rn.f32 	%f1314, %f2464, %f2472, %f1210;
	fma.rn.f32 	%f1315, %f2464, %f2473, %f1211;
	fma.rn.f32 	%f1316, %f2464, %f2474, %f1212;
	fma.rn.f32 	%f1317, %f2465, %f2471, %f1213;
	fma.rn.f32 	%f1318, %f2465, %f2472, %f1214;
	fma.rn.f32 	%f1319, %f2465, %f2473, %f1215;
	fma.rn.f32 	%f1320, %f2465, %f2474, %f1216;
	fma.rn.f32 	%f1321, %f2466, %f2471, %f1217;
	fma.rn.f32 	%f1322, %f2466, %f2472, %f1218;
	fma.rn.f32 	%f1323, %f2466, %f2473, %f1219;
	fma.rn.f32 	%f1324, %f2466, %f2474, %f1220;
	fma.rn.f32 	%f1325, %f2467, %f2471, %f1221;
	fma.rn.f32 	%f1326, %f2467, %f2472, %f1222;
	fma.rn.f32 	%f1327, %f2467, %f2473, %f1223;
	fma.rn.f32 	%f1328, %f2467, %f2474, %f1224;
	fma.rn.f32 	%f1329, %f2468, %f2471, %f1225;
	fma.rn.f32 	%f1330, %f2468, %f2472, %f1226;
	fma.rn.f32 	%f1331, %f2468, %f2473, %f1227;
	fma.rn.f32 	%f1332, %f2468, %f2474, %f1228;
	fma.rn.f32 	%f1333, %f2469, %f2471, %f1229;
	fma.rn.f32 	%f1334, %f2469, %f2472, %f1230;
	fma.rn.f32 	%f1335, %f2469, %f2473, %f1231;
	fma.rn.f32 	%f1336, %f2469, %f2474, %f1232;
	fma.rn.f32 	%f1337, %f2470, %f2471, %f1233;
	fma.rn.f32 	%f1338, %f2470, %f2472, %f1234;
	fma.rn.f32 	%f1339, %f2470, %f2473, %f1235;
	fma.rn.f32 	%f1340, %f2470, %f2474, %f1236;
	mov.f32 	%f2475, 0f00000000;
	@%p295 bra 	$L__BB0_527;
	ld.shared.f32 	%f2475, [%r16+48];
$L__BB0_527:
	setp.ge.s32 	%p296, %r17, %r133;
	mov.f32 	%f2476, 0f00000000;
	@%p296 bra 	$L__BB0_529;
	ld.shared.f32 	%f2476, [%r16+112];
$L__BB0_529:
	setp.ge.s32 	%p297, %r18, %r133;
	mov.f32 	%f2477, 0f00000000;
	@%p297 bra 	$L__BB0_531;
	ld.shared.f32 	%f2477, [%r16+176];
$L__BB0_531:
	setp.ge.s32 	%p298, %r19, %r133;
	mov.f32 	%f2478, 0f00000000;
	@%p298 bra 	$L__BB0_533;
	ld.shared.f32 	%f2478, [%r16+240];
$L__BB0_533:
	setp.ge.s32 	%p299, %r20, %r133;
	mov.f32 	%f2479, 0f00000000;
	@%p299 bra 	$L__BB0_535;
	ld.shared.f32 	%f2479, [%r16+304];
$L__BB0_535:
	setp.ge.s32 	%p300, %r21, %r133;
	mov.f32 	%f2480, 0f00000000;
	@%p300 bra 	$L__BB0_537;
	ld.shared.f32 	%f2480, [%r16+368];
$L__BB0_537:
	setp.ge.s32 	%p301, %r22, %r133;
	mov.f32 	%f2481, 0f00000000;
	@%p301 bra 	$L__BB0_539;
	ld.shared.f32 	%f2481, [%r16+432];
$L__BB0_539:
	setp.ge.s32 	%p302, %r23, %r133;
	mov.f32 	%f2482, 0f00000000;
	@%p302 bra 	$L__BB0_541;
	ld.shared.f32 	%f2482, [%r16+496];
$L__BB0_541:
	setp.ge.s32 	%p303, %r24, %r133;
	mov.f32 	%f2483, 0f00000000;
	@%p303 bra 	$L__BB0_543;
	ld.shared.f32 	%f2483, [%r16+560];
$L__BB0_543:
	setp.ge.s32 	%p304, %r25, %r133;
	mov.f32 	%f2484, 0f00000000;
	@%p304 bra 	$L__BB0_545;
	ld.shared.f32 	%f2484, [%r16+624];
$L__BB0_545:
	setp.ge.s32 	%p305, %r26, %r133;
	mov.f32 	%f2485, 0f00000000;
	@%p305 bra 	$L__BB0_547;
	ld.shared.f32 	%f2485, [%r16+688];
$L__BB0_547:
	setp.ge.s32 	%p306, %r27, %r133;
	mov.f32 	%f2486, 0f00000000;
	@%p306 bra 	$L__BB0_549;
	ld.shared.f32 	%f2486, [%r16+752];
$L__BB0_549:
	setp.ge.s32 	%p307, %r28, %r133;
	mov.f32 	%f2487, 0f00000000;
	@%p307 bra 	$L__BB0_551;
	ld.shared.f32 	%f2487, [%r16+816];
$L__BB0_551:
	setp.ge.s32 	%p308, %r29, %r133;
	mov.f32 	%f2488, 0f00000000;
	@%p308 bra 	$L__BB0_553;
	ld.shared.f32 	%f2488, [%r16+880];
$L__BB0_553:
	mov.f32 	%f2489, 0f00000000;
	@%p289 bra 	$L__BB0_555;
	ld.shared.f32 	%f2489, [%r16+944];
$L__BB0_555:
	mov.f32 	%f2490, 0f00000000;
	@%p290 bra 	$L__BB0_557;
	ld.shared.f32 	%f2490, [%r16+1008];
$L__BB0_557:
	mov.f32 	%f2491, 0f00000000;
	@%p291 bra 	$L__BB0_559;
	ld.shared.f32 	%f2491, [%r32+3072];
$L__BB0_559:
	mov.f32 	%f2492, 0f00000000;
	@%p292 bra 	$L__BB0_561;
	ld.shared.f32 	%f2492, [%r32+3076];
$L__BB0_561:
	mov.f32 	%f2493, 0f00000000;
	@%p293 bra 	$L__BB0_563;
	ld.shared.f32 	%f2493, [%r32+3080];
$L__BB0_563:
	mov.f32 	%f2494, 0f00000000;
	@%p294 bra 	$L__BB0_565;
	ld.shared.f32 	%f2494, [%r32+3084];
$L__BB0_565:
	setp.ge.s32 	%p315, %r5, %r133;
	fma.rn.f32 	%f1381, %f2475, %f2491, %f1277;
	fma.rn.f32 	%f1382, %f2475, %f2492, %f1278;
	fma.rn.f32 	%f1383, %f2475, %f2493, %f1279;
	fma.rn.f32 	%f1384, %f2475, %f2494, %f1280;
	fma.rn.f32 	%f1385, %f2476, %f2491, %f1281;
	fma.rn.f32 	%f1386, %f2476, %f2492, %f1282;
	fma.rn.f32 	%f1387, %f2476, %f2493, %f1283;
	fma.rn.f32 	%f1388, %f2476, %f2494, %f1284;
	fma.rn.f32 	%f1389, %f2477, %f2491, %f1285;
	fma.rn.f32 	%f1390, %f2477, %f2492, %f1286;
	fma.rn.f32 	%f1391, %f2477, %f2493, %f1287;
	fma.rn.f32 	%f1392, %f2477, %f2494, %f1288;
	fma.rn.f32 	%f1393, %f2478, %f2491, %f1289;
	fma.rn.f32 	%f1394, %f2478, %f2492, %f1290;
	fma.rn.f32 	%f1395, %f2478, %f2493, %f1291;
	fma.rn.f32 	%f1396, %f2478, %f2494, %f1292;
	fma.rn.f32 	%f1397, %f2479, %f2491, %f1293;
	fma.rn.f32 	%f1398, %f2479, %f2492, %f1294;
	fma.rn.f32 	%f1399, %f2479, %f2493, %f1295;
	fma.rn.f32 	%f1400, %f2479, %f2494, %f1296;
	fma.rn.f32 	%f1401, %f2480, %f2491, %f1297;
	fma.rn.f32 	%f1402, %f2480, %f2492, %f1298;
	fma.rn.f32 	%f1403, %f2480, %f2493, %f1299;
	fma.rn.f32 	%f1404, %f2480, %f2494, %f1300;
	fma.rn.f32 	%f1405, %f2481, %f2491, %f1301;
	fma.rn.f32 	%f1406, %f2481, %f2492, %f1302;
	fma.rn.f32 	%f1407, %f2481, %f2493, %f1303;
	fma.rn.f32 	%f1408, %f2481, %f2494, %f1304;
	fma.rn.f32 	%f1409, %f2482, %f2491, %f1305;
	fma.rn.f32 	%f1410, %f2482, %f2492, %f1306;
	fma.rn.f32 	%f1411, %f2482, %f2493, %f1307;
	fma.rn.f32 	%f1412, %f2482, %f2494, %f1308;
	fma.rn.f32 	%f1413, %f2483, %f2491, %f1309;
	fma.rn.f32 	%f1414, %f2483, %f2492, %f1310;
	fma.rn.f32 	%f1415, %f2483, %f2493, %f1311;
	fma.rn.f32 	%f1416, %f2483, %f2494, %f1312;
	fma.rn.f32 	%f1417, %f2484, %f2491, %f1313;
	fma.rn.f32 	%f1418, %f2484, %f2492, %f1314;
	fma.rn.f32 	%f1419, %f2484, %f2493, %f1315;
	fma.rn.f32 	%f1420, %f2484, %f2494, %f1316;
	fma.rn.f32 	%f1421, %f2485, %f2491, %f1317;
	fma.rn.f32 	%f1422, %f2485, %f2492, %f1318;
	fma.rn.f32 	%f1423, %f2485, %f2493, %f1319;
	fma.rn.f32 	%f1424, %f2485, %f2494, %f1320;
	fma.rn.f32 	%f1425, %f2486, %f2491, %f1321;
	fma.rn.f32 	%f1426, %f2486, %f2492, %f1322;
	fma.rn.f32 	%f1427, %f2486, %f2493, %f1323;
	fma.rn.f32 	%f1428, %f2486, %f2494, %f1324;
	fma.rn.f32 	%f1429, %f2487, %f2491, %f1325;
	fma.rn.f32 	%f1430, %f2487, %f2492, %f1326;
	fma.rn.f32 	%f1431, %f2487, %f2493, %f1327;
	fma.rn.f32 	%f1432, %f2487, %f2494, %f1328;
	fma.rn.f32 	%f1433, %f2488, %f2491, %f1329;
	fma.rn.f32 	%f1434, %f2488, %f2492, %f1330;
	fma.rn.f32 	%f1435, %f2488, %f2493, %f1331;
	fma.rn.f32 	%f1436, %f2488, %f2494, %f1332;
	fma.rn.f32 	%f1437, %f2489, %f2491, %f1333;
	fma.rn.f32 	%f1438, %f2489, %f2492, %f1334;
	fma.rn.f32 	%f1439, %f2489, %f2493, %f1335;
	fma.rn.f32 	%f1440, %f2489, %f2494, %f1336;
	fma.rn.f32 	%f1441, %f2490, %f2491, %f1337;
	fma.rn.f32 	%f1442, %f2490, %f2492, %f1338;
	fma.rn.f32 	%f1443, %f2490, %f2493, %f1339;
	fma.rn.f32 	%f1444, %f2490, %f2494, %f1340;
	mov.f32 	%f2495, 0f00000000;
	@%p315 bra 	$L__BB0_567;
	ld.shared.f32 	%f2495, [%r16+52];
$L__BB0_567:
	setp.ge.s32 	%p316, %r17, %r133;
	mov.f32 	%f2496, 0f00000000;
	@%p316 bra 	$L__BB0_569;
	ld.shared.f32 	%f2496, [%r16+116];
$L__BB0_569:
	setp.ge.s32 	%p317, %r18, %r133;
	mov.f32 	%f2497, 0f00000000;
	@%p317 bra 	$L__BB0_571;
	ld.shared.f32 	%f2497, [%r16+180];
$L__BB0_571:
	setp.ge.s32 	%p318, %r19, %r133;
	mov.f32 	%f2498, 0f00000000;
	@%p318 bra 	$L__BB0_573;
	ld.shared.f32 	%f2498, [%r16+244];
$L__BB0_573:
	setp.ge.s32 	%p319, %r20, %r133;
	mov.f32 	%f2499, 0f00000000;
	@%p319 bra 	$L__BB0_575;
	ld.shared.f32 	%f2499, [%r16+308];
$L__BB0_575:
	setp.ge.s32 	%p320, %r21, %r133;
	mov.f32 	%f2500, 0f00000000;
	@%p320 bra 	$L__BB0_577;
	ld.shared.f32 	%f2500, [%r16+372];
$L__BB0_577:
	setp.ge.s32 	%p321, %r22, %r133;
	mov.f32 	%f2501, 0f00000000;
	@%p321 bra 	$L__BB0_579;
	ld.shared.f32 	%f2501, [%r16+436];
$L__BB0_579:
	setp.ge.s32 	%p322, %r23, %r133;
	mov.f32 	%f2502, 0f00000000;
	@%p322 bra 	$L__BB0_581;
	ld.shared.f32 	%f2502, [%r16+500];
$L__BB0_581:
	setp.ge.s32 	%p323, %r24, %r133;
	mov.f32 	%f2503, 0f00000000;
	@%p323 bra 	$L__BB0_583;
	ld.shared.f32 	%f2503, [%r16+564];
$L__BB0_583:
	setp.ge.s32 	%p324, %r25, %r133;
	mov.f32 	%f2504, 0f00000000;
	@%p324 bra 	$L__BB0_585;
	ld.shared.f32 	%f2504, [%r16+628];
$L__BB0_585:
	setp.ge.s32 	%p325, %r26, %r133;
	mov.f32 	%f2505, 0f00000000;
	@%p325 bra 	$L__BB0_587;
	ld.shared.f32 	%f2505, [%r16+692];
$L__BB0_587:
	setp.ge.s32 	%p326, %r27, %r133;
	mov.f32 	%f2506, 0f00000000;
	@%p326 bra 	$L__BB0_589;
	ld.shared.f32 	%f2506, [%r16+756];
$L__BB0_589:
	setp.ge.s32 	%p327, %r28, %r133;
	mov.f32 	%f2507, 0f00000000;
	@%p327 bra 	$L__BB0_591;
	ld.shared.f32 	%f2507, [%r16+820];
$L__BB0_591:
	setp.ge.s32 	%p328, %r29, %r133;
	mov.f32 	%f2508, 0f00000000;
	@%p328 bra 	$L__BB0_593;
	ld.shared.f32 	%f2508, [%r16+884];
$L__BB0_593:
	setp.ge.s32 	%p329, %r30, %r133;
	mov.f32 	%f2509, 0f00000000;
	@%p329 bra 	$L__BB0_595;
	ld.shared.f32 	%f2509, [%r16+948];
$L__BB0_595:
	setp.ge.s32 	%p330, %r31, %r133;
	mov.f32 	%f2510, 0f00000000;
	@%p330 bra 	$L__BB0_597;
	ld.shared.f32 	%f2510, [%r16+1012];
$L__BB0_597:
	setp.ge.s32 	%p331, %r7, %r134;
	mov.f32 	%f2511, 0f00000000;
	@%p331 bra 	$L__BB0_599;
	ld.shared.f32 	%f2511, [%r32+3328];
$L__BB0_599:
	setp.ge.s32 	%p332, %r33, %r134;
	mov.f32 	%f2512, 0f00000000;
	@%p332 bra 	$L__BB0_601;
	ld.shared.f32 	%f2512, [%r32+3332];
$L__BB0_601:
	setp.ge.s32 	%p333, %r34, %r134;
	mov.f32 	%f2513, 0f00000000;
	@%p333 bra 	$L__BB0_603;
	ld.shared.f32 	%f2513, [%r32+3336];
$L__BB0_603:
	setp.ge.s32 	%p334, %r35, %r134;
	mov.f32 	%f2514, 0f00000000;
	@%p334 bra 	$L__BB0_605;
	ld.shared.f32 	%f2514, [%r32+3340];
$L__BB0_605:
	fma.rn.f32 	%f1485, %f2495, %f2511, %f1381;
	fma.rn.f32 	%f1486, %f2495, %f2512, %f1382;
	fma.rn.f32 	%f1487, %f2495, %f2513, %f1383;
	fma.rn.f32 	%f1488, %f2495, %f2514, %f1384;
	fma.rn.f32 	%f1489, %f2496, %f2511, %f1385;
	fma.rn.f32 	%f1490, %f2496, %f2512, %f1386;
	fma.rn.f32 	%f1491, %f2496, %f2513, %f1387;
	fma.rn.f32 	%f1492, %f2496, %f2514, %f1388;
	fma.rn.f32 	%f1493, %f2497, %f2511, %f1389;
	fma.rn.f32 	%f1494, %f2497, %f2512, %f1390;
	fma.rn.f32 	%f1495, %f2497, %f2513, %f1391;
	fma.rn.f32 	%f1496, %f2497, %f2514, %f1392;
	fma.rn.f32 	%f1497, %f2498, %f2511, %f1393;
	fma.rn.f32 	%f1498, %f2498, %f2512, %f1394;
	fma.rn.f32 	%f1499, %f2498, %f2513, %f1395;
	fma.rn.f32 	%f1500, %f2498, %f2514, %f1396;
	fma.rn.f32 	%f1501, %f2499, %f2511, %f1397;
	fma.rn.f32 	%f1502, %f2499, %f2512, %f1398;
	fma.rn.f32 	%f1503, %f2499, %f2513, %f1399;
	fma.rn.f32 	%f1504, %f2499, %f2514, %f1400;
	fma.rn.f32 	%f1505, %f2500, %f2511, %f1401;
	fma.rn.f32 	%f1506, %f2500, %f2512, %f1402;
	fma.rn.f32 	%f1507, %f2500, %f2513, %f1403;
	fma.rn.f32 	%f1508, %f2500, %f2514, %f1404;
	fma.rn.f32 	%f1509, %f2501, %f2511, %f1405;
	fma.rn.f32 	%f1510, %f2501, %f2512, %f1406;
	fma.rn.f32 	%f1511, %f2501, %f2513, %f1407;
	fma.rn.f32 	%f1512, %f2501, %f2514, %f1408;
	fma.rn.f32 	%f1513, %f2502, %f2511, %f1409;
	fma.rn.f32 	%f1514, %f2502, %f2512, %f1410;
	fma.rn.f32 	%f1515, %f2502, %f2513, %f1411;
	fma.rn.f32 	%f1516, %f2502, %f2514, %f1412;
	fma.rn.f32 	%f1517, %f2503, %f2511, %f1413;
	fma.rn.f32 	%f1518, %f2503, %f2512, %f1414;
	fma.rn.f32 	%f1519, %f2503, %f2513, %f1415;
	fma.rn.f32 	%f1520, %f2503, %f2514, %f1416;
	fma.rn.f32 	%f1521, %f2504, %f2511, %f1417;
	fma.rn.f32 	%f1522, %f2504, %f2512, %f1418;
	fma.rn.f32 	%f1523, %f2504, %f2513, %f1419;
	fma.rn.f32 	%f1524, %f2504, %f2514, %f1420;
	fma.rn.f32 	%f1525, %f2505, %f2511, %f1421;
	fma.rn.f32 	%f1526, %f2505, %f2512, %f1422;
	fma.rn.f32 	%f1527, %f2505, %f2513, %f1423;
	fma.rn.f32 	%f1528, %f2505, %f2514, %f1424;
	fma.rn.f32 	%f1529, %f2506, %f2511, %f1425;
	fma.rn.f32 	%f1530, %f2506, %f2512, %f1426;
	fma.rn.f32 	%f1531, %f2506, %f2513, %f1427;
	fma.rn.f32 	%f1532, %f2506, %f2514, %f1428;
	fma.rn.f32 	%f1533, %f2507, %f2511, %f1429;
	fma.rn.f32 	%f1534, %f2507, %f2512, %f1430;
	fma.rn.f32 	%f1535, %f2507, %f2513, %f1431;
	fma.rn.f32 	%f1536, %f2507, %f2514, %f1432;
	fma.rn.f32 	%f1537, %f2508, %f2511, %f1433;
	fma.rn.f32 	%f1538, %f2508, %f2512, %f1434;
	fma.rn.f32 	%f1539, %f2508, %f2513, %f1435;
	fma.rn.f32 	%f1540, %f2508, %f2514, %f1436;
	fma.rn.f32 	%f1541, %f2509, %f2511, %f1437;
	fma.rn.f32 	%f1542, %f2509, %f2512, %f1438;
	fma.rn.f32 	%f1543, %f2509, %f2513, %f1439;
	fma.rn.f32 	%f1544, %f2509, %f2514, %f1440;
	fma.rn.f32 	%f1545, %f2510, %f2511, %f1441;
	fma.rn.f32 	%f1546, %f2510, %f2512, %f1442;
	fma.rn.f32 	%f1547, %f2510, %f2513, %f1443;
	fma.rn.f32 	%f1548, %f2510, %f2514, %f1444;
	mov.f32 	%f2515, 0f00000000;
	@%p315 bra 	$L__BB0_607;
	ld.shared.f32 	%f2515, [%r16+56];
$L__BB0_607:
	mov.f32 	%f2516, 0f00000000;
	@%p316 bra 	$L__BB0_609;
	ld.shared.f32 	%f2516, [%r16+120];
$L__BB0_609:
	mov.f32 	%f2517, 0f00000000;
	@%p317 bra 	$L__BB0_611;
	ld.shared.f32 	%f2517, [%r16+184];
$L__BB0_611:
	mov.f32 	%f2518, 0f00000000;
	@%p318 bra 	$L__BB0_613;
	ld.shared.f32 	%f2518, [%r16+248];
$L__BB0_613:
	mov.f32 	%f2519, 0f00000000;
	@%p319 bra 	$L__BB0_615;
	ld.shared.f32 	%f2519, [%r16+312];
$L__BB0_615:
	mov.f32 	%f2520, 0f00000000;
	@%p320 bra 	$L__BB0_617;
	ld.shared.f32 	%f2520, [%r16+376];
$L__BB0_617:
	setp.ge.s32 	%p341, %r22, %r133;
	mov.f32 	%f2521, 0f00000000;
	@%p341 bra 	$L__BB0_619;
	ld.shared.f32 	%f2521, [%r16+440];
$L__BB0_619:
	setp.ge.s32 	%p342, %r23, %r133;
	mov.f32 	%f2522, 0f00000000;
	@%p342 bra 	$L__BB0_621;
	ld.shared.f32 	%f2522, [%r16+504];
$L__BB0_621:
	setp.ge.s32 	%p343, %r24, %r133;
	mov.f32 	%f2523, 0f00000000;
	@%p343 bra 	$L__BB0_623;
	ld.shared.f32 	%f2523, [%r16+568];
$L__BB0_623:
	setp.ge.s32 	%p344, %r25, %r133;
	mov.f32 	%f2524, 0f00000000;
	@%p344 bra 	$L__BB0_625;
	ld.shared.f32 	%f2524, [%r16+632];
$L__BB0_625:
	setp.ge.s32 	%p345, %r26, %r133;
	mov.f32 	%f2525, 0f00000000;
	@%p345 bra 	$L__BB0_627;
	ld.shared.f32 	%f2525, [%r16+696];
$L__BB0_627:
	setp.ge.s32 	%p346, %r27, %r133;
	mov.f32 	%f2526, 0f00000000;
	@%p346 bra 	$L__BB0_629;
	ld.shared.f32 	%f2526, [%r16+760];
$L__BB0_629:
	setp.ge.s32 	%p347, %r28, %r133;
	mov.f32 	%f2527, 0f00000000;
	@%p347 bra 	$L__BB0_631;
	ld.shared.f32 	%f2527, [%r16+824];
$L__BB0_631:
	setp.ge.s32 	%p348, %r29, %r133;
	mov.f32 	%f2528, 0f00000000;
	@%p348 bra 	$L__BB0_633;
	ld.shared.f32 	%f2528, [%r16+888];
$L__BB0_633:
	setp.ge.s32 	%p349, %r30, %r133;
	mov.f32 	%f2529, 0f00000000;
	@%p349 bra 	$L__BB0_635;
	ld.shared.f32 	%f2529, [%r16+952];
$L__BB0_635:
	setp.ge.s32 	%p350, %r31, %r133;
	mov.f32 	%f2530, 0f00000000;
	@%p350 bra 	$L__BB0_637;
	ld.shared.f32 	%f2530, [%r16+1016];
$L__BB0_637:
	setp.ge.s32 	%p351, %r7, %r134;
	mov.f32 	%f2531, 0f00000000;
	@%p351 bra 	$L__BB0_639;
	ld.shared.f32 	%f2531, [%r32+3584];
$L__BB0_639:
	setp.ge.s32 	%p352, %r33, %r134;
	mov.f32 	%f2532, 0f00000000;
	@%p352 bra 	$L__BB0_641;
	ld.shared.f32 	%f2532, [%r32+3588];
$L__BB0_641:
	setp.ge.s32 	%p353, %r34, %r134;
	mov.f32 	%f2533, 0f00000000;
	@%p353 bra 	$L__BB0_643;
	ld.shared.f32 	%f2533, [%r32+3592];
$L__BB0_643:
	setp.ge.s32 	%p354, %r35, %r134;
	mov.f32 	%f2534, 0f00000000;
	@%p354 bra 	$L__BB0_645;
	ld.shared.f32 	%f2534, [%r32+3596];
$L__BB0_645:
	setp.ge.s32 	%p355, %r5, %r133;
	fma.rn.f32 	%f1589, %f2515, %f2531, %f1485;
	fma.rn.f32 	%f1590, %f2515, %f2532, %f1486;
	fma.rn.f32 	%f1591, %f2515, %f2533, %f1487;
	fma.rn.f32 	%f1592, %f2515, %f2534, %f1488;
	fma.rn.f32 	%f1593, %f2516, %f2531, %f1489;
	fma.rn.f32 	%f1594, %f2516, %f2532, %f1490;
	fma.rn.f32 	%f1595, %f2516, %f2533, %f1491;
	fma.rn.f32 	%f1596, %f2516, %f2534, %f1492;
	fma.rn.f32 	%f1597, %f2517, %f2531, %f1493;
	fma.rn.f32 	%f1598, %f2517, %f2532, %f1494;
	fma.rn.f32 	%f1599, %f2517, %f2533, %f1495;
	fma.rn.f32 	%f1600, %f2517, %f2534, %f1496;
	fma.rn.f32 	%f1601, %f2518, %f2531, %f1497;
	fma.rn.f32 	%f1602, %f2518, %f2532, %f1498;
	fma.rn.f32 	%f1603, %f2518, %f2533, %f1499;
	fma.rn.f32 	%f1604, %f2518, %f2534, %f1500;
	fma.rn.f32 	%f1605, %f2519, %f2531, %f1501;
	fma.rn.f32 	%f1606, %f2519, %f2532, %f1502;
	fma.rn.f32 	%f1607, %f2519, %f2533, %f1503;
	fma.rn.f32 	%f1608, %f2519, %f2534, %f1504;
	fma.rn.f32 	%f1609, %f2520, %f2531, %f1505;
	fma.rn.f32 	%f1610, %f2520, %f2532, %f1506;
	fma.rn.f32 	%f1611, %f2520, %f2533, %f1507;
	fma.rn.f32 	%f1612, %f2520, %f2534, %f1508;
	fma.rn.f32 	%f1613, %f2521, %f2531, %f1509;
	fma.rn.f32 	%f1614, %f2521, %f2532, %f1510;
	fma.rn.f32 	%f1615, %f2521, %f2533, %f1511;
	fma.rn.f32 	%f1616, %f2521, %f2534, %f1512;
	fma.rn.f32 	%f1617, %f2522, %f2531, %f1513;
	fma.rn.f32 	%f1618, %f2522, %f2532, %f1514;
	fma.rn.f32 	%f1619, %f2522, %f2533, %f1515;
	fma.rn.f32 	%f1620, %f2522, %f2534, %f1516;
	fma.rn.f32 	%f1621, %f2523, %f2531, %f1517;
	fma.rn.f32 	%f1622, %f2523, %f2532, %f1518;
	fma.rn.f32 	%f1623, %f2523, %f2533, %f1519;
	fma.rn.f32 	%f1624, %f2523, %f2534, %f1520;
	fma.rn.f32 	%f1625, %f2524, %f2531, %f1521;
	fma.rn.f32 	%f1626, %f2524, %f2532, %f1522;
	fma.rn.f32 	%f1627, %f2524, %f2533, %f1523;
	fma.rn.f32 	%f1628, %f2524, %f2534, %f1524;
	fma.rn.f32 	%f1629, %f2525, %f2531, %f1525;
	fma.rn.f32 	%f1630, %f2525, %f2532, %f1526;
	fma.rn.f32 	%f1631, %f2525, %f2533, %f1527;
	fma.rn.f32 	%f1632, %f2525, %f2534, %f1528;
	fma.rn.f32 	%f1633, %f2526, %f2531, %f1529;
	fma.rn.f32 	%f1634, %f2526, %f2532, %f1530;
	fma.rn.f32 	%f1635, %f2526, %f2533, %f1531;
	fma.rn.f32 	%f1636, %f2526, %f2534, %f1532;
	fma.rn.f32 	%f1637, %f2527, %f2531, %f1533;
	fma.rn.f32 	%f1638, %f2527, %f2532, %f1534;
	fma.rn.f32 	%f1639, %f2527, %f2533, %f1535;
	fma.rn.f32 	%f1640, %f2527, %f2534, %f1536;
	fma.rn.f32 	%f1641, %f2528, %f2531, %f1537;
	fma.rn.f32 	%f1642, %f2528, %f2532, %f1538;
	fma.rn.f32 	%f1643, %f2528, %f2533, %f1539;
	fma.rn.f32 	%f1644, %f2528, %f2534, %f1540;
	fma.rn.f32 	%f1645, %f2529, %f2531, %f1541;
	fma.rn.f32 	%f1646, %f2529, %f2532, %f1542;
	fma.rn.f32 	%f1647, %f2529, %f2533, %f1543;
	fma.rn.f32 	%f1648, %f2529, %f2534, %f1544;
	fma.rn.f32 	%f1649, %f2530, %f2531, %f1545;
	fma.rn.f32 	%f1650, %f2530, %f2532, %f1546;
	fma.rn.f32 	%f1651, %f2530, %f2533, %f1547;
	fma.rn.f32 	%f1652, %f2530, %f2534, %f1548;
	mov.f32 	%f2535, 0f00000000;
	@%p355 bra 	$L__BB0_647;
	ld.shared.f32 	%f2535, [%r16+60];
$L__BB0_647:
	setp.ge.s32 	%p356, %r17, %r133;
	mov.f32 	%f2536, 0f00000000;
	@%p356 bra 	$L__BB0_649;
	ld.shared.f32 	%f2536, [%r16+124];
$L__BB0_649:
	setp.ge.s32 	%p357, %r18, %r133;
	mov.f32 	%f2537, 0f00000000;
	@%p357 bra 	$L__BB0_651;
	ld.shared.f32 	%f2537, [%r16+188];
$L__BB0_651:
	setp.ge.s32 	%p358, %r19, %r133;
	mov.f32 	%f2538, 0f00000000;
	@%p358 bra 	$L__BB0_653;
	ld.shared.f32 	%f2538, [%r16+252];
$L__BB0_653:
	setp.ge.s32 	%p359, %r20, %r133;
	mov.f32 	%f2539, 0f00000000;
	@%p359 bra 	$L__BB0_655;
	ld.shared.f32 	%f2539, [%r16+316];
$L__BB0_655:
	setp.ge.s32 	%p360, %r21, %r133;
	mov.f32 	%f2540, 0f00000000;
	@%p360 bra 	$L__BB0_657;
	ld.shared.f32 	%f2540, [%r16+380];
$L__BB0_657:
	mov.f32 	%f2541, 0f00000000;
	@%p341 bra 	$L__BB0_659;
	ld.shared.f32 	%f2541, [%r16+444];
$L__BB0_659:
	mov.f32 	%f2542, 0f00000000;
	@%p342 bra 	$L__BB0_661;
	ld.shared.f32 	%f2542, [%r16+508];
$L__BB0_661:
	mov.f32 	%f2543, 0f00000000;
	@%p343 bra 	$L__BB0_663;
	ld.shared.f32 	%f2543, [%r16+572];
$L__BB0_663:
	mov.f32 	%f2544, 0f00000000;
	@%p344 bra 	$L__BB0_665;
	ld.shared.f32 	%f2544, [%r16+636];
$L__BB0_665:
	mov.f32 	%f2545, 0f00000000;
	@%p345 bra 	$L__BB0_667;
	ld.shared.f32 	%f2545, [%r16+700];
$L__BB0_667:
	mov.f32 	%f2546, 0f00000000;
	@%p346 bra 	$L__BB0_669;
	ld.shared.f32 	%f2546, [%r16+764];
$L__BB0_669:
	setp.ge.s32 	%p367, %r28, %r133;
	mov.f32 	%f2547, 0f00000000;
	@%p367 bra 	$L__BB0_671;
	ld.shared.f32 	%f2547, [%r16+828];
$L__BB0_671:
	setp.ge.s32 	%p368, %r29, %r133;
	mov.f32 	%f2548, 0f00000000;
	@%p368 bra 	$L__BB0_673;
	ld.shared.f32 	%f2548, [%r16+892];
$L__BB0_673:
	setp.ge.s32 	%p369, %r30, %r133;
	mov.f32 	%f2549, 0f00000000;
	@%p369 bra 	$L__BB0_675;
	ld.shared.f32 	%f2549, [%r16+956];
$L__BB0_675:
	setp.ge.s32 	%p370, %r31, %r133;
	mov.f32 	%f2550, 0f00000000;
	@%p370 bra 	$L__BB0_677;
	ld.shared.f32 	%f2550, [%r16+1020];
$L__BB0_677:
	setp.ge.s32 	%p371, %r7, %r134;
	mov.f32 	%f2551, 0f00000000;
	@%p371 bra 	$L__BB0_679;
	ld.shared.f32 	%f2551, [%r32+3840];
$L__BB0_679:
	setp.ge.s32 	%p372, %r33, %r134;
	mov.f32 	%f2552, 0f00000000;
	@%p372 bra 	$L__BB0_681;
	ld.shared.f32 	%f2552, [%r32+3844];
$L__BB0_681:
	setp.ge.s32 	%p373, %r34, %r134;
	mov.f32 	%f2553, 0f00000000;
	@%p373 bra 	$L__BB0_683;
	ld.shared.f32 	%f2553, [%r32+3848];
$L__BB0_683:
	setp.ge.s32 	%p374, %r35, %r134;
	mov.f32 	%f2554, 0f00000000;
	@%p374 bra 	$L__BB0_685;
	ld.shared.f32 	%f2554, [%r32+3852];
$L__BB0_685:
	fma.rn.f32 	%f2618, %f2535, %f2551, %f1589;
	fma.rn.f32 	%f2617, %f2535, %f2552, %f1590;
	fma.rn.f32 	%f2616, %f2535, %f2553, %f1591;
	fma.rn.f32 	%f2615, %f2535, %f2554, %f1592;
	fma.rn.f32 	%f2614, %f2536, %f2551, %f1593;
	fma.rn.f32 	%f2613, %f2536, %f2552, %f1594;
	fma.rn.f32 	%f2612, %f2536, %f2553, %f1595;
	fma.rn.f32 	%f2611, %f2536, %f2554, %f1596;
	fma.rn.f32 	%f2610, %f2537, %f2551, %f1597;
	fma.rn.f32 	%f2609, %f2537, %f2552, %f1598;
	fma.rn.f32 	%f2608, %f2537, %f2553, %f1599;
	fma.rn.f32 	%f2607, %f2537, %f2554, %f1600;
	fma.rn.f32 	%f2606, %f2538, %f2551, %f1601;
	fma.rn.f32 	%f2605, %f2538, %f2552, %f1602;
	fma.rn.f32 	%f2604, %f2538, %f2553, %f1603;
	fma.rn.f32 	%f2603, %f2538, %f2554, %f1604;
	fma.rn.f32 	%f2602, %f2539, %f2551, %f1605;
	fma.rn.f32 	%f2601, %f2539, %f2552, %f1606;
	fma.rn.f32 	%f2600, %f2539, %f2553, %f1607;
	fma.rn.f32 	%f2599, %f2539, %f2554, %f1608;
	fma.rn.f32 	%f2598, %f2540, %f2551, %f1609;
	fma.rn.f32 	%f2597, %f2540, %f2552, %f1610;
	fma.rn.f32 	%f2596, %f2540, %f2553, %f1611;
	fma.rn.f32 	%f2595, %f2540, %f2554, %f1612;
	fma.rn.f32 	%f2594, %f2541, %f2551, %f1613;
	fma.rn.f32 	%f2593, %f2541, %f2552, %f1614;
	fma.rn.f32 	%f2592, %f2541, %f2553, %f1615;
	fma.rn.f32 	%f2591, %f2541, %f2554, %f1616;
	fma.rn.f32 	%f2590, %f2542, %f2551, %f1617;
	fma.rn.f32 	%f2589, %f2542, %f2552, %f1618;
	fma.rn.f32 	%f2588, %f2542, %f2553, %f1619;
	fma.rn.f32 	%f2587, %f2542, %f2554, %f1620;
	fma.rn.f32 	%f2586, %f2543, %f2551, %f1621;
	fma.rn.f32 	%f2585, %f2543, %f2552, %f1622;
	fma.rn.f32 	%f2584, %f2543, %f2553, %f1623;
	fma.rn.f32 	%f2583, %f2543, %f2554, %f1624;
	fma.rn.f32 	%f2582, %f2544, %f2551, %f1625;
	fma.rn.f32 	%f2581, %f2544, %f2552, %f1626;
	fma.rn.f32 	%f2580, %f2544, %f2553, %f1627;
	fma.rn.f32 	%f2579, %f2544, %f2554, %f1628;
	fma.rn.f32 	%f2578, %f2545, %f2551, %f1629;
	fma.rn.f32 	%f2577, %f2545, %f2552, %f1630;
	fma.rn.f32 	%f2576, %f2545, %f2553, %f1631;
	fma.rn.f32 	%f2575, %f2545, %f2554, %f1632;
	fma.rn.f32 	%f2574, %f2546, %f2551, %f1633;
	fma.rn.f32 	%f2573, %f2546, %f2552, %f1634;
	fma.rn.f32 	%f2572, %f2546, %f2553, %f1635;
	fma.rn.f32 	%f2571, %f2546, %f2554, %f1636;
	fma.rn.f32 	%f2570, %f2547, %f2551, %f1637;
	fma.rn.f32 	%f2569, %f2547, %f2552, %f1638;
	fma.rn.f32 	%f2568, %f2547, %f2553, %f1639;
	fma.rn.f32 	%f2567, %f2547, %f2554, %f1640;
	fma.rn.f32 	%f2566, %f2548, %f2551, %f1641;
	fma.rn.f32 	%f2565, %f2548, %f2552, %f1642;
	fma.rn.f32 	%f2564, %f2548, %f2553, %f1643;
	fma.rn.f32 	%f2563, %f2548, %f2554, %f1644;
	fma.rn.f32 	%f2562, %f2549, %f2551, %f1645;
	fma.rn.f32 	%f2561, %f2549, %f2552, %f1646;
	fma.rn.f32 	%f2560, %f2549, %f2553, %f1647;
	fma.rn.f32 	%f2559, %f2549, %f2554, %f1648;
	fma.rn.f32 	%f2558, %f2550, %f2551, %f1649;
	fma.rn.f32 	%f2557, %f2550, %f2552, %f1650;
	fma.rn.f32 	%f2556, %f2550, %f2553, %f1651;
	fma.rn.f32 	%f2555, %f2550, %f2554, %f1652;
	bar.sync 	0;
	add.s32 	%r308, %r308, 16;
	setp.lt.s32 	%p375, %r308, %r135;
	@%p375 bra 	$L__BB0_2;
$L__BB0_686:
	setp.ge.s32 	%p376, %r5, %r133;
	@%p376 bra 	$L__BB0_695;
	mul.lo.s32 	%r102, %r5, %r134;
	setp.ge.s32 	%p377, %r7, %r134;
	@%p377 bra 	$L__BB0_689;
	add.s32 	%r244, %r7, %r102;
	mul.wide.s32 	%rd51, %r244, 4;
	add.s64 	%rd52, %rd3, %rd51;
	st.global.f32 	[%rd52], %f2618;
$L__BB0_689:
	add.s32 	%r245, %r7, 1;
	setp.ge.s32 	%p378, %r245, %r134;
	cvt.s64.s32 	%rd53, %r102;
	cvt.s64.s32 	%rd54, %r7;
	add.s64 	%rd55, %rd54, %rd53;
	shl.b64 	%rd56, %rd55, 2;
	add.s64 	%rd4, %rd3, %rd56;
	@%p378 bra 	$L__BB0_691;
	st.global.f32 	[%rd4+4], %f2617;
$L__BB0_691:
	add.s32 	%r246, %r7, 2;
	setp.ge.s32 	%p379, %r246, %r134;
	@%p379 bra 	$L__BB0_693;
	st.global.f32 	[%rd4+8], %f2616;
$L__BB0_693:
	add.s32 	%r247, %r7, 3;
	setp.ge.s32 	%p380, %r247, %r134;
	@%p380 bra 	$L__BB0_695;
	st.global.f32 	[%rd4+12], %f2615;
$L__BB0_695:
	add.s32 	%r103, %r5, 1;
	setp.ge.s32 	%p381, %r103, %r133;
	@%p381 bra 	$L__BB0_704;
	mul.lo.s32 	%r104, %r103, %r134;
	setp.ge.s32 	%p382, %r7, %r134;
	@%p382 bra 	$L__BB0_698;
	add.s32 	%r248, %r7, %r104;
	mul.wide.s32 	%rd57, %r248, 4;
	add.s64 	%rd58, %rd3, %rd57;
	st.global.f32 	[%rd58], %f2614;
$L__BB0_698:
	add.s32 	%r249, %r7, 1;
	setp.ge.s32 	%p383, %r249, %r134;
	cvt.s64.s32 	%rd59, %r104;
	cvt.s64.s32 	%rd60, %r7;
	add.s64 	%rd61, %rd60, %rd59;
	shl.b64 	%rd62, %rd61, 2;
	add.s64 	%rd5, %rd3, %rd62;
	@%p383 bra 	$L__BB0_700;
	st.global.f32 	[%rd5+4], %f2613;
$L__BB0_700:
	add.s32 	%r250, %r7, 2;
	setp.ge.s32 	%p384, %r250, %r134;
	@%p384 bra 	$L__BB0_702;
	st.global.f32 	[%rd5+8], %f2612;
$L__BB0_702:
	add.s32 	%r251, %r7, 3;
	setp.ge.s32 	%p385, %r251, %r134;
	@%p385 bra 	$L__BB0_704;
	st.global.f32 	[%rd5+12], %f2611;
$L__BB0_704:
	add.s32 	%r105, %r5, 2;
	setp.ge.s32 	%p386, %r105, %r133;
	@%p386 bra 	$L__BB0_713;
	mul.lo.s32 	%r106, %r105, %r134;
	setp.ge.s32 	%p387, %r7, %r134;
	@%p387 bra 	$L__BB0_707;
	add.s32 	%r252, %r7, %r106;
	mul.wide.s32 	%rd63, %r252, 4;
	add.s64 	%rd64, %rd3, %rd63;
	st.global.f32 	[%rd64], %f2610;
$L__BB0_707:
	add.s32 	%r253, %r7, 1;
	setp.ge.s32 	%p388, %r253, %r134;
	cvt.s64.s32 	%rd65, %r106;
	cvt.s64.s32 	%rd66, %r7;
	add.s64 	%rd67, %rd66, %rd65;
	shl.b64 	%rd68, %rd67, 2;
	add.s64 	%rd6, %rd3, %rd68;
	@%p388 bra 	$L__BB0_709;
	st.global.f32 	[%rd6+4], %f2609;
$L__BB0_709:
	add.s32 	%r254, %r7, 2;
	setp.ge.s32 	%p389, %r254, %r134;
	@%p389 bra 	$L__BB0_711;
	st.global.f32 	[%rd6+8], %f2608;
$L__BB0_711:
	add.s32 	%r255, %r7, 3;
	setp.ge.s32 	%p390, %r255, %r134;
	@%p390 bra 	$L__BB0_713;
	st.global.f32 	[%rd6+12], %f2607;
$L__BB0_713:
	add.s32 	%r107, %r5, 3;
	setp.ge.s32 	%p391, %r107, %r133;
	@%p391 bra 	$L__BB0_722;
	mul.lo.s32 	%r108, %r107, %r134;
	setp.ge.s32 	%p392, %r7, %r134;
	@%p392 bra 	$L__BB0_716;
	add.s32 	%r256, %r7, %r108;
	mul.wide.s32 	%rd69, %r256, 4;
	add.s64 	%rd70, %rd3, %rd69;
	st.global.f32 	[%rd70], %f2606;
$L__BB0_716:
	add.s32 	%r257, %r7, 1;
	setp.ge.s32 	%p393, %r257, %r134;
	cvt.s64.s32 	%rd71, %r108;
	cvt.s64.s32 	%rd72, %r7;
	add.s64 	%rd73, %rd72, %rd71;
	shl.b64 	%rd74, %rd73, 2;
	add.s64 	%rd7, %rd3, %rd74;
	@%p393 bra 	$L__BB0_718;
	st.global.f32 	[%rd7+4], %f2605;
$L__BB0_718:
	add.s32 	%r258, %r7, 2;
	setp.ge.s32 	%p394, %r258, %r134;
	@%p394 bra 	$L__BB0_720;
	st.global.f32 	[%rd7+8], %f2604;
$L__BB0_720:
	add.s32 	%r259, %r7, 3;
	setp.ge.s32 	%p395, %r259, %r134;
	@%p395 bra 	$L__BB0_722;
	st.global.f32 	[%rd7+12], %f2603;
$L__BB0_722:
	add.s32 	%r109, %r5, 4;
	setp.ge.s32 	%p396, %r109, %r133;
	@%p396 bra 	$L__BB0_731;
	mul.lo.s32 	%r110, %r109, %r134;
	setp.ge.s32 	%p397, %r7, %r134;
	@%p397 bra 	$L__BB0_725;
	add.s32 	%r260, %r7, %r110;
	mul.wide.s32 	%rd75, %r260, 4;
	add.s64 	%rd76, %rd3, %rd75;
	st.global.f32 	[%rd76], %f2602;
$L__BB0_725:
	add.s32 	%r261, %r7, 1;
	setp.ge.s32 	%p398, %r261, %r134;
	cvt.s64.s32 	%rd77, %r110;
	cvt.s64.s32 	%rd78, %r7;
	add.s64 	%rd79, %rd78, %rd77;
	shl.b64 	%rd80, %rd79, 2;
	add.s64 	%rd8, %rd3, %rd80;
	@%p398 bra 	$L__BB0_727;
	st.global.f32 	[%rd8+4], %f2601;
$L__BB0_727:
	add.s32 	%r262, %r7, 2;
	setp.ge.s32 	%p399, %r262, %r134;
	@%p399 bra 	$L__BB0_729;
	st.global.f32 	[%rd8+8], %f2600;
$L__BB0_729:
	add.s32 	%r263, %r7, 3;
	setp.ge.s32 	%p400, %r263, %r134;
	@%p400 bra 	$L__BB0_731;
	st.global.f32 	[%rd8+12], %f2599;
$L__BB0_731:
	add.s32 	%r111, %r5, 5;
	setp.ge.s32 	%p401, %r111, %r133;
	@%p401 bra 	$L__BB0_740;
	mul.lo.s32 	%r112, %r111, %r134;
	setp.ge.s32 	%p402, %r7, %r134;
	@%p402 bra 	$L__BB0_734;
	add.s32 	%r264, %r7, %r112;
	mul.wide.s32 	%rd81, %r264, 4;
	add.s64 	%rd82, %rd3, %rd81;
	st.global.f32 	[%rd82], %f2598;
$L__BB0_734:
	add.s32 	%r265, %r7, 1;
	setp.ge.s32 	%p403, %r265, %r134;
	cvt.s64.s32 	%rd83, %r112;
	cvt.s64.s32 	%rd84, %r7;
	add.s64 	%rd85, %rd84, %rd83;
	shl.b64 	%rd86, %rd85, 2;
	add.s64 	%rd9, %rd3, %rd86;
	@%p403 bra 	$L__BB0_736;
	st.global.f32 	[%rd9+4], %f2597;
$L__BB0_736:
	add.s32 	%r266, %r7, 2;
	setp.ge.s32 	%p404, %r266, %r134;
	@%p404 bra 	$L__BB0_738;
	st.global.f32 	[%rd9+8], %f2596;
$L__BB0_738:
	add.s32 	%r267, %r7, 3;
	setp.ge.s32 	%p405, %r267, %r134;
	@%p405 bra 	$L__BB0_740;
	st.global.f32 	[%rd9+12], %f2595;
$L__BB0_740:
	add.s32 	%r113, %r5, 6;
	setp.ge.s32 	%p406, %r113, %r133;
	@%p406 bra 	$L__BB0_749;
	mul.lo.s32 	%r114, %r113, %r134;
	setp.ge.s32 	%p407, %r7, %r134;
	@%p407 bra 	$L__BB0_743;
	add.s32 	%r268, %r7, %r114;
	mul.wide.s32 	%rd87, %r268, 4;
	add.s64 	%rd88, %rd3, %rd87;
	st.global.f32 	[%rd88], %f2594;
$L__BB0_743:
	add.s32 	%r269, %r7, 1;
	setp.ge.s32 	%p408, %r269, %r134;
	cvt.s64.s32 	%rd89, %r114;
	cvt.s64.s32 	%rd90, %r7;
	add.s64 	%rd91, %rd90, %rd89;
	shl.b64 	%rd92, %rd91, 2;
	add.s64 	%rd10, %rd3, %rd92;
	@%p408 bra 	$L__BB0_745;
	st.global.f32 	[%rd10+4], %f2593;
$L__BB0_745:
	add.s32 	%r270, %r7, 2;
	setp.ge.s32 	%p409, %r270, %r134;
	@%p409 bra 	$L__BB0_747;
	st.global.f32 	[%rd10+8], %f2592;
$L__BB0_747:
	add.s32 	%r271, %r7, 3;
	setp.ge.s32 	%p410, %r271, %r134;
	@%p410 bra 	$L__BB0_749;
	st.global.f32 	[%rd10+12], %f2591;
$L__BB0_749:
	add.s32 	%r115, %r5, 7;
	setp.ge.s32 	%p411, %r115, %r133;
	@%p411 bra 	$L__BB0_758;
	mul.lo.s32 	%r116, %r115, %r134;
	setp.ge.s32 	%p412, %r7, %r134;
	@%p412 bra 	$L__BB0_752;
	add.s32 	%r272, %r7, %r116;
	mul.wide.s32 	%rd93, %r272, 4;
	add.s64 	%rd94, %rd3, %rd93;
	st.global.f32 	[%rd94], %f2590;
$L__BB0_752:
	add.s32 	%r273, %r7, 1;
	setp.ge.s32 	%p413, %r273, %r134;
	cvt.s64.s32 	%rd95, %r116;
	cvt.s64.s32 	%rd96, %r7;
	add.s64 	%rd97, %rd96, %rd95;
	shl.b64 	%rd98, %rd97, 2;
	add.s64 	%rd11, %rd3, %rd98;
	@%p413 bra 	$L__BB0_754;
	st.global.f32 	[%rd11+4], %f2589;
$L__BB0_754:
	add.s32 	%r274, %r7, 2;
	setp.ge.s32 	%p414, %r274, %r134;
	@%p414 bra 	$L__BB0_756;
	st.global.f32 	[%rd11+8], %f2588;
$L__BB0_756:
	add.s32 	%r275, %r7, 3;
	setp.ge.s32 	%p415, %r275, %r134;
	@%p415 bra 	$L__BB0_758;
	st.global.f32 	[%rd11+12], %f2587;
$L__BB0_758:
	add.s32 	%r117, %r5, 8;
	setp.ge.s32 	%p416, %r117, %r133;
	@%p416 bra 	$L__BB0_767;
	mul.lo.s32 	%r118, %r117, %r134;
	setp.ge.s32 	%p417, %r7, %r134;
	@%p417 bra 	$L__BB0_761;
	add.s32 	%r276, %r7, %r118;
	mul.wide.s32 	%rd99, %r276, 4;
	add.s64 	%rd100, %rd3, %rd99;
	st.global.f32 	[%rd100], %f2586;
$L__BB0_761:
	add.s32 	%r277, %r7, 1;
	setp.ge.s32 	%p418, %r277, %r134;
	cvt.s64.s32 	%rd101, %r118;
	cvt.s64.s32 	%rd102, %r7;
	add.s64 	%rd103, %rd102, %rd101;
	shl.b64 	%rd104, %rd103, 2;
	add.s64 	%rd12, %rd3, %rd104;
	@%p418 bra 	$L__BB0_763;
	st.global.f32 	[%rd12+4], %f2585;
$L__BB0_763:
	add.s32 	%r278, %r7, 2;
	setp.ge.s32 	%p419, %r278, %r134;
	@%p419 bra 	$L__BB0_765;
	st.global.f32 	[%rd12+8], %f2584;
$L__BB0_765:
	add.s32 	%r279, %r7, 3;
	setp.ge.s32 	%p420, %r279, %r134;
	@%p420 bra 	$L__BB0_767;
	st.global.f32 	[%rd12+12], %f2583;
$L__BB0_767:
	add.s32 	%r119, %r5, 9;
	setp.ge.s32 	%p421, %r119, %r133;
	@%p421 bra 	$L__BB0_776;
	mul.lo.s32 	%r120, %r119, %r134;
	setp.ge.s32 	%p422, %r7, %r134;
	@%p422 bra 	$L__BB0_770;
	add.s32 	%r280, %r7, %r120;
	mul.wide.s32 	%rd105, %r280, 4;
	add.s64 	%rd106, %rd3, %rd105;
	st.global.f32 	[%rd106], %f2582;
$L__BB0_770:
	add.s32 	%r281, %r7, 1;
	setp.ge.s32 	%p423, %r281, %r134;
	cvt.s64.s32 	%rd107, %r120;
	cvt.s64.s32 	%rd108, %r7;
	add.s64 	%rd109, %rd108, %rd107;
	shl.b64 	%rd110, %rd109, 2;
	add.s64 	%rd13, %rd3, %rd110;
	@%p423 bra 	$L__BB0_772;
	st.global.f32 	[%rd13+4], %f2581;
$L__BB0_772:
	add.s32 	%r282, %r7, 2;
	setp.ge.s32 	%p424, %r282, %r134;
	@%p424 bra 	$L__BB0_774;
	st.global.f32 	[%rd13+8], %f2580;
$L__BB0_774:
	add.s32 	%r283, %r7, 3;
	setp.ge.s32 	%p425, %r283, %r134;
	@%p425 bra 	$L__BB0_776;
	st.global.f32 	[%rd13+12], %f2579;
$L__BB0_776:
	add.s32 	%r121, %r5, 10;
	setp.ge.s32 	%p426, %r121, %r133;
	@%p426 bra 	$L__BB0_785;
	mul.lo.s32 	%r122, %r121, %r134;
	setp.ge.s32 	%p427, %r7, %r134;
	@%p427 bra 	$L__BB0_779;
	add.s32 	%r284, %r7, %r122;
	mul.wide.s32 	%rd111, %r284, 4;
	add.s64 	%rd112, %rd3, %rd111;
	st.global.f32 	[%rd112], %f2578;
$L__BB0_779:
	add.s32 	%r285, %r7, 1;
	setp.ge.s32 	%p428, %r285, %r134;
	cvt.s64.s32 	%rd113, %r122;
	cvt.s64.s32 	%rd114, %r7;
	add.s64 	%rd115, %rd114, %rd113;
	shl.b64 	%rd116, %rd115, 2;
	add.s64 	%rd14, %rd3, %rd116;
	@%p428 bra 	$L__BB0_781;
	st.global.f32 	[%rd14+4], %f2577;
$L__BB0_781:
	add.s32 	%r286, %r7, 2;
	setp.ge.s32 	%p429, %r286, %r134;
	@%p429 bra 	$L__BB0_783;
	st.global.f32 	[%rd14+8], %f2576;
$L__BB0_783:
	add.s32 	%r287, %r7, 3;
	setp.ge.s32 	%p430, %r287, %r134;
	@%p430 bra 	$L__BB0_785;
	st.global.f32 	[%rd14+12], %f2575;
$L__BB0_785:
	add.s32 	%r123, %r5, 11;
	setp.ge.s32 	%p431, %r123, %r133;
	@%p431 bra 	$L__BB0_794;
	mul.lo.s32 	%r124, %r123, %r134;
	setp.ge.s32 	%p432, %r7, %r134;
	@%p432 bra 	$L__BB0_788;
	add.s32 	%r288, %r7, %r124;
	mul.wide.s32 	%rd117, %r288, 4;
	add.s64 	%rd118, %rd3, %rd117;
	st.global.f32 	[%rd118], %f2574;
$L__BB0_788:
	add.s32 	%r289, %r7, 1;
	setp.ge.s32 	%p433, %r289, %r134;
	cvt.s64.s32 	%rd119, %r124;
	cvt.s64.s32 	%rd120, %r7;
	add.s64 	%rd121, %rd120, %rd119;
	shl.b64 	%rd122, %rd121, 2;
	add.s64 	%rd15, %rd3, %rd122;
	@%p433 bra 	$L__BB0_790;
	st.global.f32 	[%rd15+4], %f2573;
$L__BB0_790:
	add.s32 	%r290, %r7, 2;
	setp.ge.s32 	%p434, %r290, %r134;
	@%p434 bra 	$L__BB0_792;
	st.global.f32 	[%rd15+8], %f2572;
$L__BB0_792:
	add.s32 	%r291, %r7, 3;
	setp.ge.s32 	%p435, %r291, %r134;
	@%p435 bra 	$L__BB0_794;
	st.global.f32 	[%rd15+12], %f2571;
$L__BB0_794:
	add.s32 	%r125, %r5, 12;
	setp.ge.s32 	%p436, %r125, %r133;
	@%p436 bra 	$L__BB0_803;
	mul.lo.s32 	%r126, %r125, %r134;
	setp.ge.s32 	%p437, %r7, %r134;
	@%p437 bra 	$L__BB0_797;
	add.s32 	%r292, %r7, %r126;
	mul.wide.s32 	%rd123, %r292, 4;
	add.s64 	%rd124, %rd3, %rd123;
	st.global.f32 	[%rd124], %f2570;
$L__BB0_797:
	add.s32 	%r293, %r7, 1;
	setp.ge.s32 	%p438, %r293, %r134;
	cvt.s64.s32 	%rd125, %r126;
	cvt.s64.s32 	%rd126, %r7;
	add.s64 	%rd127, %rd126, %rd125;
	shl.b64 	%rd128, %rd127, 2;
	add.s64 	%rd16, %rd3, %rd128;
	@%p438 bra 	$L__BB0_799;
	st.global.f32 	[%rd16+4], %f2569;
$L__BB0_799:
	add.s32 	%r294, %r7, 2;
	setp.ge.s32 	%p439, %r294, %r134;
	@%p439 bra 	$L__BB0_801;
	st.global.f32 	[%rd16+8], %f2568;
$L__BB0_801:
	add.s32 	%r295, %r7, 3;
	setp.ge.s32 	%p440, %r295, %r134;
	@%p440 bra 	$L__BB0_803;
	st.global.f32 	[%rd16+12], %f2567;
$L__BB0_803:
	add.s32 	%r127, %r5, 13;
	setp.ge.s32 	%p441, %r127, %r133;
	@%p441 bra 	$L__BB0_812;
	mul.lo.s32 	%r128, %r127, %r134;
	setp.ge.s32 	%p442, %r7, %r134;
	@%p442 bra 	$L__BB0_806;
	add.s32 	%r296, %r7, %r128;
	mul.wide.s32 	%rd129, %r296, 4;
	add.s64 	%rd130, %rd3, %rd129;
	st.global.f32 	[%rd130], %f2566;
$L__BB0_806:
	add.s32 	%r297, %r7, 1;
	setp.ge.s32 	%p443, %r297, %r134;
	cvt.s64.s32 	%rd131, %r128;
	cvt.s64.s32 	%rd132, %r7;
	add.s64 	%rd133, %rd132, %rd131;
	shl.b64 	%rd134, %rd133, 2;
	add.s64 	%rd17, %rd3, %rd134;
	@%p443 bra 	$L__BB0_808;
	st.global.f32 	[%rd17+4], %f2565;
$L__BB0_808:
	add.s32 	%r298, %r7, 2;
	setp.ge.s32 	%p444, %r298, %r134;
	@%p444 bra 	$L__BB0_810;
	st.global.f32 	[%rd17+8], %f2564;
$L__BB0_810:
	add.s32 	%r299, %r7, 3;
	setp.ge.s32 	%p445, %r299, %r134;
	@%p445 bra 	$L__BB0_812;
	st.global.f32 	[%rd17+12], %f2563;
$L__BB0_812:
	add.s32 	%r129, %r5, 14;
	setp.ge.s32 	%p446, %r129, %r133;
	@%p446 bra 	$L__BB0_821;
	mul.lo.s32 	%r130, %r129, %r134;
	setp.ge.s32 	%p447, %r7, %r134;
	@%p447 bra 	$L__BB0_815;
	add.s32 	%r300, %r7, %r130;
	mul.wide.s32 	%rd135, %r300, 4;
	add.s64 	%rd136, %rd3, %rd135;
	st.global.f32 	[%rd136], %f2562;
$L__BB0_815:
	add.s32 	%r301, %r7, 1;
	setp.ge.s32 	%p448, %r301, %r134;
	cvt.s64.s32 	%rd137, %r130;
	cvt.s64.s32 	%rd138, %r7;
	add.s64 	%rd139, %rd138, %rd137;
	shl.b64 	%rd140, %rd139, 2;
	add.s64 	%rd18, %rd3, %rd140;
	@%p448 bra 	$L__BB0_817;
	st.global.f32 	[%rd18+4], %f2561;
$L__BB0_817:
	add.s32 	%r302, %r7, 2;
	setp.ge.s32 	%p449, %r302, %r134;
	@%p449 bra 	$L__BB0_819;
	st.global.f32 	[%rd18+8], %f2560;
$L__BB0_819:
	add.s32 	%r303, %r7, 3;
	setp.ge.s32 	%p450, %r303, %r134;
	@%p450 bra 	$L__BB0_821;
	st.global.f32 	[%rd18+12], %f2559;
$L__BB0_821:
	add.s32 	%r131, %r5, 15;
	setp.ge.s32 	%p451, %r131, %r133;
	@%p451 bra 	$L__BB0_830;
	mul.lo.s32 	%r132, %r131, %r134;
	setp.ge.s32 	%p452, %r7, %r134;
	@%p452 bra 	$L__BB0_824;
	add.s32 	%r304, %r7, %r132;
	mul.wide.s32 	%rd141, %r304, 4;
	add.s64 	%rd142, %rd3, %rd141;
	st.global.f32 	[%rd142], %f2558;
$L__BB0_824:
	add.s32 	%r305, %r7, 1;
	setp.ge.s32 	%p453, %r305, %r134;
	cvt.s64.s32 	%rd143, %r132;
	cvt.s64.s32 	%rd144, %r7;
	add.s64 	%rd145, %rd144, %rd143;
	shl.b64 	%rd146, %rd145, 2;
	add.s64 	%rd19, %rd3, %rd146;
	@%p453 bra 	$L__BB0_826;
	st.global.f32 	[%rd19+4], %f2557;
$L__BB0_826:
	add.s32 	%r306, %r7, 2;
	setp.ge.s32 	%p454, %r306, %r134;
	@%p454 bra 	$L__BB0_828;
	st.global.f32 	[%rd19+8], %f2556;
$L__BB0_828:
	add.s32 	%r307, %r7, 3;
	setp.ge.s32 	%p455, %r307, %r134;
	@%p455 bra 	$L__BB0_830;
	st.global.f32 	[%rd19+12], %f2555;
$L__BB0_830:
	ret;

}


// ===== COMPILED SASS (sm_100) =====

	.target	sm_100

	.elftype	@"ET_EXEC"


//--------------------- .note.nv.tkinfo           --------------------------
	.section	.note.nv.tkinfo,"",@"SHT_NOTE"
	.sectionflags	@"SHF_NOTE_NV_TKINFO"
	.tkinfo
        /*0018*/ 	.word	0x00000002
        /*0030*/ 	.string	""
        /*0030*/ 	.string	"ptxas"
        /*0030*/ 	.string	"Cuda compilation tools, release 13.0, V13.0.88"
        /*0030*/ 	.string	"Build cuda_13.0.r13.0/compiler.36424714_0"
        /*0030*/ 	.string	"-arch sm_100 -m 64 "



//--------------------- .note.nv.cuinfo           --------------------------
	.section	.note.nv.cuinfo,"",@"SHT_NOTE"
	.sectionflags	@"SHF_NOTE_NV_CUINFO"
        /*0018*/ 	.short	0x0002
        /*001a*/ 	.short	0x0064
        /*001c*/ 	.short	0x0082
	.zero		2


//--------------------- .nv.info                  --------------------------
	.section	.nv.info,"",@"SHT_CUDA_INFO"
	.align	4


	//----- nvinfo : EIATTR_REGCOUNT
	.align		4
        /*0000*/ 	.byte	0x04, 0x2f
        /*0002*/ 	.short	(.L_1 - .L_0)
	.align		4
.L_0:
        /*0004*/ 	.word	index@(_Z17gemm_tiled_kernelPKfS0_Pfiii)
        /*0008*/ 	.word	0x000000a5


	//----- nvinfo : EIATTR_FRAME_SIZE
	.align		4
.L_1:
        /*000c*/ 	.byte	0x04, 0x11
        /*000e*/ 	.short	(.L_3 - .L_2)
	.align		4
.L_2:
        /*0010*/ 	.word	index@(_Z17gemm_tiled_kernelPKfS0_Pfiii)
        /*0014*/ 	.word	0x00000000


	//----- nvinfo : EIATTR_MIN_STACK_SIZE
	.align		4
.L_3:
        /*0018*/ 	.byte	0x04, 0x12
        /*001a*/ 	.short	(.L_5 - .L_4)
	.align		4
.L_4:
        /*001c*/ 	.word	index@(_Z17gemm_tiled_kernelPKfS0_Pfiii)
        /*0020*/ 	.word	0x00000000
.L_5:


//--------------------- .nv.compat                --------------------------
	.section	.nv.compat,"",@"SHT_CUDA_COMPAT_INFO"
	.align	4
        /*0000*/ 	.byte	0x02, 0x09, 0x00, 0x00, 0x02, 0x02, 0x01, 0x00, 0x02, 0x05, 0x05, 0x00, 0x03, 0x07, 0x01, 0x01
        /*0010*/ 	.byte	0x02, 0x03, 0x00, 0x00, 0x02, 0x06, 0x01, 0x00, 0x04, 0x0b, 0x08, 0x00, 0x09, 0x00, 0x00, 0x00
        /*0020*/ 	.byte	0x00, 0x00, 0x00, 0x00


//--------------------- .nv.info._Z17gemm_tiled_kernelPKfS0_Pfiii --------------------------
	.section	.nv.info._Z17gemm_tiled_kernelPKfS0_Pfiii,"",@"SHT_CUDA_INFO"
	.sectionflags	@""
	.align	4


	//----- nvinfo : EIATTR_CUDA_API_VERSION
	.align		4
        /*0000*/ 	.byte	0x04, 0x37
        /*0002*/ 	.short	(.L_7 - .L_6)
.L_6:
        /*0004*/ 	.word	0x00000082


	//----- nvinfo : EIATTR_KPARAM_INFO
	.align		4
.L_7:
        /*0008*/ 	.byte	0x04, 0x17
        /*000a*/ 	.short	(.L_9 - .L_8)
.L_8:
        /*000c*/ 	.word	0x00000000
        /*0010*/ 	.short	0x0005
        /*0012*/ 	.short	0x0020
        /*0014*/ 	.byte	0x00, 0xf0, 0x11, 0x00


	//----- nvinfo : EIATTR_KPARAM_INFO
	.align		4
.L_9:
        /*0018*/ 	.byte	0x04, 0x17
        /*001a*/ 	.short	(.L_11 - .L_10)
.L_10:
        /*001c*/ 	.word	0x00000000
        /*0020*/ 	.short	0x0004
        /*0022*/ 	.short	0x001c
        /*0024*/ 	.byte	0x00, 0xf0, 0x11, 0x00


	//----- nvinfo : EIATTR_KPARAM_INFO
	.align		4
.L_11:
        /*0028*/ 	.byte	0x04, 0x17
        /*002a*/ 	.short	(.L_13 - .L_12)
.L_12:
        /*002c*/ 	.word	0x00000000
        /*0030*/ 	.short	0x0003
        /*0032*/ 	.short	0x0018
        /*0034*/ 	.byte	0x00, 0xf0, 0x11, 0x00


	//----- nvinfo : EIATTR_KPARAM_INFO
	.align		4
.L_13:
        /*0038*/ 	.byte	0x04, 0x17
        /*003a*/ 	.short	(.L_15 - .L_14)
.L_14:
        /*003c*/ 	.word	0x00000000
        /*0040*/ 	.short	0x0002
        /*0042*/ 	.short	0x0010
        /*0044*/ 	.byte	0x00, 0xf5, 0x21, 0x00


	//----- nvinfo : EIATTR_KPARAM_INFO
	.align		4
.L_15:
        /*0048*/ 	.byte	0x04, 0x17
        /*004a*/ 	.short	(.L_17 - .L_16)
.L_16:
        /*004c*/ 	.word	0x00000000
        /*0050*/ 	.short	0x0001
        /*0052*/ 	.short	0x0008
        /*0054*/ 	.byte	0x00, 0xf5, 0x21, 0x00


	//----- nvinfo : EIATTR_KPARAM_INFO
	.align		4
.L_17:
        /*0058*/ 	.byte	0x04, 0x17
        /*005a*/ 	.short	(.L_19 - .L_18)
.L_18:
        /*005c*/ 	.word	0x00000000
        /*0060*/ 	.short	0x0000
        /*0062*/ 	.short	0x0000
        /*0064*/ 	.byte	0x00, 0xf5, 0x21, 0x00


	//----- nvinfo : EIATTR_SPARSE_MMA_MASK
	.align		4
.L_19:
        /*0068*/ 	.byte	0x03, 0x50
        /*006a*/ 	.short	0x0000


	//----- nvinfo : EIATTR_MAXREG_COUNT
	.align		4
        /*006c*/ 	.byte	0x03, 0x1b
        /*006e*/ 	.short	0x00ff


	//----- nvinfo : EIATTR_NUM_BARRIERS
	.align		4
        /*0070*/ 	.byte	0x02, 0x4c
        /*0072*/ 	.byte	0x01
	.zero		1


	//----- nvinfo : EIATTR_MERCURY_ISA_VERSION
	.align		4
        /*0074*/ 	.byte	0x03, 0x5f
        /*0076*/ 	.short	0x0101


	//----- nvinfo : EIATTR_VRC_CTA_INIT_COUNT
	.align		4
        /*0078*/ 	.byte	0x02, 0x4a
	.zero		1
	.zero		1


	//----- nvinfo : EIATTR_EXIT_INSTR_OFFSETS
	.align		4
        /*007c*/ 	.byte	0x04, 0x1c
        /*007e*/ 	.short	(.L_21 - .L_20)


	//   ....[0]....
.L_20:
        /*0080*/ 	.word	0x00009510


	//   ....[1]....
        /*0084*/ 	.word	0x00009670


	//   ....[2]....
        /*0088*/ 	.word	0x00009690


	//----- nvinfo : EIATTR_CRS_STACK_SIZE
	.align		4
.L_21:
        /*008c*/ 	.byte	0x04, 0x1e
        /*008e*/ 	.short	(.L_23 - .L_22)
.L_22:
        /*0090*/ 	.word	0x00000000


	//----- nvinfo : EIATTR_CBANK_PARAM_SIZE
	.align		4
.L_23:
        /*0094*/ 	.byte	0x03, 0x19
        /*0096*/ 	.short	0x0024


	//----- nvinfo : EIATTR_PARAM_CBANK
	.align		4
        /*0098*/ 	.byte	0x04, 0x0a
        /*009a*/ 	.short	(.L_25 - .L_24)
	.align		4
.L_24:
        /*009c*/ 	.word	index@(.nv.constant0._Z17gemm_tiled_kernelPKfS0_Pfiii)
        /*00a0*/ 	.short	0x0380
        /*00a2*/ 	.short	0x0024


	//----- nvinfo : EIATTR_SW_WAR
	.align		4
.L_25:
        /*00a4*/ 	.byte	0x04, 0x36
        /*00a6*/ 	.short	(.L_27 - .L_26)
.L_26:
        /*00a8*/ 	.word	0x00000008
.L_27:


//--------------------- .nv.callgraph             --------------------------
	.section	.nv.callgraph,"",@"SHT_CUDA_CALLGRAPH"
	.align	4
	.sectionentsize	8
	.align		4
        /*0000*/ 	.word	0x00000000
	.align		4
        /*0004*/ 	.word	0xffffffff
	.align		4
        /*0008*/ 	.word	0x00000000
	.align		4
        /*000c*/ 	.word	0xfffffffe
	.align		4
        /*0010*/ 	.word	0x00000000
	.align		4
        /*0014*/ 	.word	0xfffffffd
	.align		4
        /*0018*/ 	.word	0x00000000
	.align		4
        /*001c*/ 	.word	0xfffffffc


//--------------------- .text._Z17gemm_tiled_kernelPKfS0_Pfiii --------------------------
	.section	.text._Z17gemm_tiled_kernelPKfS0_Pfiii,"ax",@progbits
	.align	128
        .global         _Z17gemm_tiled_kernelPKfS0_Pfiii
        .type           _Z17gemm_tiled_kernelPKfS0_Pfiii,@function
        .size           _Z17gemm_tiled_kernelPKfS0_Pfiii,(.L_x_43 - _Z17gemm_tiled_kernelPKfS0_Pfiii)
        .other          _Z17gemm_tiled_kernelPKfS0_Pfiii,@"STO_CUDA_ENTRY STV_DEFAULT"
_Z17gemm_tiled_kernelPKfS0_Pfiii:
.text._Z17gemm_tiled_kernelPKfS0_Pfiii:
[----:B------:R-:W-:Y:S01]  /*0000*/  LDC R1, c[0x0][0x37c] ;  /* 0x0000df00ff017b82 */ /* 0x000fe20000000800 */
[----:B------:R-:W0:Y:S07]  /*0010*/  S2R R57, SR_TID.X ;  /* 0x0000000000397919 */ /* 0x000e2e0000002100 */
[----:B------:R-:W1:Y:S01]  /*0020*/  S2UR UR5, SR_CTAID.Y ;  /* 0x00000000000579c3 */ /* 0x000e620000002600 */
[----:B------:R-:W2:Y:S01]  /*0030*/  LDCU UR4, c[0x0][0x3a0] ;  /* 0x00007400ff0477ac */ /* 0x000ea20008000800 */
[----:B------:R-:W-:Y:S01]  /*0040*/  HFMA2 R88, -RZ, RZ, 0, 0 ;  /* 0x00000000ff587431 */ /* 0x000fe200000001ff */
[----:B------:R-:W3:Y:S01]  /*0050*/  S2R R54, SR_TID.Y ;  /* 0x0000000000367919 */ /* 0x000ee20000002200 */
[----:B------:R-:W-:Y:S01]  /*0060*/  HFMA2 R92, -RZ, RZ, 0, 0 ;  /* 0x00000000ff5c7431 */ /* 0x000fe200000001ff */
[----:B------:R-:W-:Y:S01]  /*0070*/  MOV R83, RZ ;  /* 0x000000ff00537202 */ /* 0x000fe20000000f00 */
[----:B------:R-:W-:Y:S01]  /*0080*/  HFMA2 R156, -RZ, RZ, 0, 0 ;  /* 0x00000000ff9c7431 */ /* 0x000fe200000001ff */
[----:B------:R-:W-:Y:S01]  /*0090*/  MOV R117, RZ ;  /* 0x000000ff00757202 */ /* 0x000fe20000000f00 */
[----:B------:R-:W4:Y:S01]  /*00a0*/  S2UR UR6, SR_CTAID.X ;  /* 0x00000000000679c3 */ /* 0x000f220000002500 */
[----:B------:R-:W-:Y:S01]  /*00b0*/  HFMA2 R154, -RZ, RZ, 0, 0 ;  /* 0x00000000ff9a7431 */ /* 0x000fe200000001ff */
[----:B------:R-:W-:Y:S01]  /*00c0*/  CS2R R128, SRZ ;  /* 0x0000000000807805 */ /* 0x000fe2000001ff00 */
[----:B------:R-:W-:Y:S01]  /*00d0*/  HFMA2 R152, -RZ, RZ, 0, 0 ;  /* 0x00000000ff987431 */ /* 0x000fe200000001ff */
[----:B------:R-:W-:Y:S01]  /*00e0*/  CS2R R136, SRZ ;  /* 0x0000000000887805 */ /* 0x000fe2000001ff00 */
[----:B------:R-:W-:Y:S01]  /*00f0*/  HFMA2 R150, -RZ, RZ, 0, 0 ;  /* 0x00000000ff967431 */ /* 0x000fe200000001ff */
[----:B------:R-:W-:Y:S01]  /*0100*/  CS2R R130, SRZ ;  /* 0x0000000000827805 */ /* 0x000fe2000001ff00 */
[----:B------:R-:W-:Y:S01]  /*0110*/  HFMA2 R148, -RZ, RZ, 0, 0 ;  /* 0x00000000ff947431 */ /* 0x000fe200000001ff */
[----:B------:R-:W-:Y:S01]  /*0120*/  MOV R141, RZ ;  /* 0x000000ff008d7202 */ /* 0x000fe20000000f00 */
[----:B------:R-:W-:Y:S01]  /*0130*/  HFMA2 R146, -RZ, RZ, 0, 0 ;  /* 0x00000000ff927431 */ /* 0x000fe200000001ff */
[----:B------:R-:W-:Y:S01]  /*0140*/  MOV R127, RZ ;  /* 0x000000ff007f7202 */ /* 0x000fe20000000f00 */
[----:B--2---:R-:W-:Y:S01]  /*0150*/  UISETP.GE.AND UP0, UPT, UR4, 0x1, UPT ;  /* 0x000000010400788c */ /* 0x004fe2000bf06270 */
[----:B------:R-:W-:-:S02]  /*0160*/  CS2R R132, SRZ ;  /* 0x0000000000847805 */ /* 0x000fc4000001ff00 */
[----:B------:R-:W-:Y:S02]  /*0170*/  CS2R R134, SRZ ;  /* 0x0000000000867805 */ /* 0x000fe4000001ff00 */
[----:B------:R-:W-:Y:S02]  /*0180*/  MOV R125, RZ ;  /* 0x000000ff007d7202 */ /* 0x000fe40000000f00 */
[----:B------:R-:W-:Y:S01]  /*0190*/  CS2R R138, SRZ ;  /* 0x00000000008a7805 */ /* 0x000fe2000001ff00 */
[----:B-1----:R-:W-:Y:S01]  /*01a0*/  USHF.L.U32 UR5, UR5, 0x6, URZ ;  /* 0x0000000605057899 */ /* 0x002fe200080006ff */
[----:B------:R-:W-:Y:S02]  /*01b0*/  MOV R123, RZ ;  /* 0x000000ff007b7202 */ /* 0x000fe40000000f00 */
[----:B------:R-:W-:Y:S02]  /*01c0*/  CS2R R142, SRZ ;  /* 0x00000000008e7805 */ /* 0x000fe4000001ff00 */
[----:B------:R-:W-:-:S02]  /*01d0*/  MOV R121, RZ ;  /* 0x000000ff00797202 */ /* 0x000fc40000000f00 */
[----:B------:R-:W-:Y:S02]  /*01e0*/  CS2R R144, SRZ ;  /* 0x0000000000907805 */ /* 0x000fe4000001ff00 */
[----:B------:R-:W-:Y:S02]  /*01f0*/  MOV R119, RZ ;  /* 0x000000ff00777202 */ /* 0x000fe40000000f00 */
[----:B------:R-:W-:Y:S02]  /*0200*/  CS2R R10, SRZ ;  /* 0x00000000000a7805 */ /* 0x000fe4000001ff00 */
[----:B------:R-:W-:Y:S01]  /*0210*/  CS2R R12, SRZ ;  /* 0x00000000000c7805 */ /* 0x000fe2000001ff00 */
[----:B----4-:R-:W-:Y:S01]  /*0220*/  USHF.L.U32 UR6, UR6, 0x6, URZ ;  /* 0x0000000606067899 */ /* 0x010fe200080006ff */
[----:B------:R-:W-:Y:S02]  /*0230*/  CS2R R14, SRZ ;  /* 0x00000000000e7805 */ /* 0x000fe4000001ff00 */
[----:B------:R-:W-:-:S02]  /*0240*/  CS2R R16, SRZ ;  /* 0x0000000000107805 */ /* 0x000fc4000001ff00 */
[----:B------:R-:W-:Y:S02]  /*0250*/  CS2R R18, SRZ ;  /* 0x0000000000127805 */ /* 0x000fe4000001ff00 */
[----:B------:R-:W-:Y:S02]  /*0260*/  CS2R R20, SRZ ;  /* 0x0000000000147805 */ /* 0x000fe4000001ff00 */
[----:B------:R-:W-:Y:S02]  /*0270*/  CS2R R22, SRZ ;  /* 0x0000000000167805 */ /* 0x000fe4000001ff00 */
[----:B------:R-:W-:Y:S02]  /*0280*/  CS2R R24, SRZ ;  /* 0x0000000000187805 */ /* 0x000fe4000001ff00 */
        /* <DEDUP_REMOVED lines=8> */
[----:B---3--:R-:W-:Y:S01]  /*0310*/  LEA R42, R54, UR5, 0x4 ;  /* 0x00000005362a7c11 */ /* 0x008fe2000f8e20ff */
[----:B------:R-:W1:Y:S01]  /*0320*/  LDCU.64 UR10, c[0x0][0x358] ;  /* 0x00006b00ff0a77ac */ /* 0x000e620008000a00 */
[----:B0-----:R-:W-:Y:S01]  /*0330*/  LEA R43, R57, UR6, 0x2 ;  /* 0x00000006392b7c11 */ /* 0x001fe2000f8e10ff */
[----:B------:R-:W-:Y:S06]  /*0340*/  BRA.U !UP0, `(.L_x_0) ;  /* 0x0000007908147547 */ /* 0x000fec000b800000 */
[----:B------:R-:W0:Y:S01]  /*0350*/  S2UR UR7, SR_CgaCtaId ;  /* 0x00000000000779c3 */ /* 0x000e220000008800 */
[----:B------:R-:W-:Y:S01]  /*0360*/  LEA R44, R54, R57, 0x4 ;  /* 0x00000039362c7211 */ /* 0x000fe200078e20ff */
[----:B------:R-:W-:Y:S01]  /*0370*/  UMOV UR4, 0x400 ;  /* 0x0000040000047882 */ /* 0x000fe20000000000 */
[----:B------:R-:W-:Y:S02]  /*0380*/  IADD3 R46, PT, PT, R42, 0xc, RZ ;  /* 0x0000000c2a2e7810 */ /* 0x000fe40007ffe0ff */
[C---:B------:R-:W-:Y:S02]  /*0390*/  VIMNMX.U32 R53, PT, PT, R44.reuse, 0x3c0, !PT ;  /* 0x000003c02c357848 */ /* 0x040fe40007fe0000 */
[C---:B------:R-:W-:Y:S02]  /*03a0*/  IADD3 R55, PT, PT, R44.reuse, 0x40, RZ ;  /* 0x000000402c377810 */ /* 0x040fe40007ffe0ff */
[----:B------:R-:W-:Y:S02]  /*03b0*/  IADD3 R53, PT, PT, R53, 0x3f, -R44 ;  /* 0x0000003f35357810 */ /* 0x000fe40007ffe82c */
[----:B------:R-:W-:-:S02]  /*03c0*/  LOP3.LUT R56, R44, 0x3f, RZ, 0xc0, !PT ;  /* 0x0000003f2c387812 */ /* 0x000fc400078ec0ff */
[----:B------:R-:W-:Y:S02]  /*03d0*/  LEA.HI R0, R53, 0x1, RZ, 0x1a ;  /* 0x0000000135007811 */ /* 0x000fe400078fd0ff */
[C---:B------:R-:W-:Y:S02]  /*03e0*/  IADD3 R47, PT, PT, R42.reuse, 0xd, RZ ;  /* 0x0000000d2a2f7810 */ /* 0x040fe40007ffe0ff */
[C---:B------:R-:W-:Y:S02]  /*03f0*/  IADD3 R48, PT, PT, R42.reuse, 0xe, RZ ;  /* 0x0000000e2a307810 */ /* 0x040fe40007ffe0ff */
[----:B------:R-:W-:Y:S02]  /*0400*/  IADD3 R49, PT, PT, R42, 0xf, RZ ;  /* 0x0000000f2a317810 */ /* 0x000fe40007ffe0ff */
[C---:B------:R-:W-:Y:S02]  /*0410*/  IADD3 R50, PT, PT, R43.reuse, 0x1, RZ ;  /* 0x000000012b327810 */ /* 0x040fe40007ffe0ff */
[C---:B------:R-:W-:Y:S01]  /*0420*/  IADD3 R51, PT, PT, R43.reuse, 0x2, RZ ;  /* 0x000000022b337810 */ /* 0x040fe20007ffe0ff */
[----:B0-----:R-:W-:Y:S01]  /*0430*/  ULEA UR8, UR7, UR4, 0x18 ;  /* 0x0000000407087291 */ /* 0x001fe2000f8ec0ff */
[----:B------:R-:W-:Y:S01]  /*0440*/  IADD3 R52, PT, PT, R43, 0x3, RZ ;  /* 0x000000032b347810 */ /* 0x000fe20007ffe0ff */
[----:B------:R-:W-:Y:S01]  /*0450*/  UIADD3 UR4, UPT, UPT, UR4, 0x1000, URZ ;  /* 0x0000100004047890 */ /* 0x000fe2000fffe0ff */
[----:B------:R-:W-:-:S02]  /*0460*/  MOV R88, RZ ;  /* 0x000000ff00587202 */ /* 0x000fc40000000f00 */
[----:B------:R-:W-:Y:S01]  /*0470*/  LEA.HI R55, R55, UR5, RZ, 0x1c ;  /* 0x0000000537377c11 */ /* 0x000fe2000f8fe0ff */
[----:B------:R-:W-:Y:S01]  /*0480*/  ULEA UR4, UR7, UR4, 0x18 ;  /* 0x0000000407047291 */ /* 0x000fe2000f8ec0ff */
[----:B------:R-:W-:Y:S02]  /*0490*/  LEA R54, R54, UR8, 0xa ;  /* 0x0000000836367c11 */ /* 0x000fe4000f8e50ff */
[----:B------:R-:W-:Y:S02]  /*04a0*/  IADD3 R56, PT, PT, R56, UR6, RZ ;  /* 0x0000000638387c10 */ /* 0x000fe4000fffe0ff */
[----:B------:R-:W-:Y:S02]  /*04b0*/  LOP3.LUT R0, R0, 0x3, RZ, 0xc0, !PT ;  /* 0x0000000300007812 */ /* 0x000fe400078ec0ff */
[C---:B------:R-:W-:Y:S02]  /*04c0*/  LOP3.LUT R45, R57.reuse, 0xf, RZ, 0xc0, !PT ;  /* 0x0000000f392d7812 */ /* 0x040fe400078ec0ff */
[----:B------:R-:W-:Y:S01]  /*04d0*/  LEA R57, R57, UR4, 0x4 ;  /* 0x0000000439397c11 */ /* 0x000fe2000f8e20ff */
[----:B------:R-:W-:-:S06]  /*04e0*/  UMOV UR4, URZ ;  /* 0x000000ff00047c82 */ /* 0x000fcc0008000000 */
.L_x_11:
[----:B------:R-:W-:Y:S01]  /*04f0*/  ISETP.GT.U32.AND P0, PT, R44, 0x3ff, PT ;  /* 0x000003ff2c00780c */ /* 0x000fe20003f04070 */
[----:B------:R-:W0:Y:S01]  /*0500*/  LDCU UR12, c[0x0][0x398] ;  /* 0x00007300ff0c77ac */ /* 0x000e220008000800 */
[----:B------:R-:W-:Y:S11]  /*0510*/  BSSY.RECONVERGENT B0, `(.L_x_1) ;  /* 0x00000f2000007945 */ /* 0x000ff60003800200 */
[----:B------:R-:W-:Y:S05]  /*0520*/  @P0 BRA `(.L_x_2) ;  /* 0x0000000c00c00947 */ /* 0x000fea0003800000 */
[----:B------:R-:W-:Y:S01]  /*0530*/  ISETP.NE.AND P1, PT, R0, RZ, PT ;  /* 0x000000ff0000720c */ /* 0x000fe20003f25270 */
[----:B------:R-:W-:Y:S01]  /*0540*/  BSSY.RECONVERGENT B1, `(.L_x_3) ;  /* 0x0000035000017945 */ /* 0x000fe20003800200 */
[----:B------:R-:W-:-:S11]  /*0550*/  MOV R58, R44 ;  /* 0x0000002c003a7202 */ /* 0x000fd60000000f00 */
[----:B------:R-:W-:Y:S05]  /*0560*/  @!P1 BRA `(.L_x_4) ;  /* 0x0000000000c89947 */ /* 0x000fea0003800000 */
[----:B------:R-:W2:Y:S01]  /*0570*/  LDC R8, c[0x0][0x3a0] ;  /* 0x0000e800ff087b82 */ /* 0x000ea20000000800 */
[----:B------:R-:W-:Y:S02]  /*0580*/  IADD3 R9, PT, PT, R45, UR4, RZ ;  /* 0x000000042d097c10 */ /* 0x000fe4000fffe0ff */
[----:B------:R-:W-:-:S05]  /*0590*/  LEA.HI R4, R44, UR5, RZ, 0x1c ;  /* 0x000000052c047c11 */ /* 0x000fca000f8fe0ff */
[----:B------:R-:W3:Y:S01]  /*05a0*/  LDC R7, c[0x0][0x398] ;  /* 0x0000e600ff077b82 */ /* 0x000ee20000000800 */
[----:B--2---:R-:W-:-:S04]  /*05b0*/  ISETP.GE.AND P0, PT, R9, R8, PT ;  /* 0x000000080900720c */ /* 0x004fc80003f06270 */
[----:B---3--:R-:W-:-:S13]  /*05c0*/  ISETP.GE.OR P2, PT, R4, R7, P0 ;  /* 0x000000070400720c */ /* 0x008fda0000746670 */
[----:B------:R-:W2:Y:S01]  /*05d0*/  @!P2 LDC.64 R2, c[0x0][0x380] ;  /* 0x0000e000ff02ab82 */ /* 0x000ea20000000a00 */
[----:B------:R-:W-:Y:S02]  /*05e0*/  @!P2 IMAD R5, R4, R8, R9 ;  /* 0x000000080405a224 */ /* 0x000fe400078e0209 */
[----:B------:R-:W-:Y:S02]  /*05f0*/  HFMA2 R4, -RZ, RZ, 0, 0 ;  /* 0x00000000ff047431 */ /* 0x000fe400000001ff */
[----:B--2---:R-:W-:-:S05]  /*0600*/  @!P2 IMAD.WIDE.U32 R2, R5, 0x4, R2 ;  /* 0x000000040502a825 */ /* 0x004fca00078e0002 */
[----:B-1----:R-:W2:Y:S01]  /*0610*/  @!P2 LDG.E.CONSTANT R4, desc[UR10][R2.64] ;  /* 0x0000000a0204a981 */ /* 0x002ea2000c1e9900 */
[----:B------:R-:W-:Y:S02]  /*0620*/  MOV R6, 0x400 ;  /* 0x0000040000067802 */ /* 0x000fe40000000f00 */
[----:B------:R-:W-:Y:S01]  /*0630*/  SHF.L.U32 R5, R44, 0x2, RZ ;  /* 0x000000022c057819 */ /* 0x000fe200000006ff */
[----:B------:R-:W1:Y:S01]  /*0640*/  S2R R59, SR_CgaCtaId ;  /* 0x00000000003b7919 */ /* 0x000e620000008800 */
[----:B------:R-:W-:Y:S02]  /*0650*/  ISETP.NE.AND P2, PT, R0, 0x1, PT ;  /* 0x000000010000780c */ /* 0x000fe40003f45270 */
[----:B------:R-:W-:Y:S02]  /*0660*/  LOP3.LUT R5, R5, 0x1ffc0, RZ, 0xc0, !PT ;  /* 0x0001ffc005057812 */ /* 0x000fe400078ec0ff */
[----:B------:R-:W-:Y:S02]  /*0670*/  IADD3 R58, PT, PT, R44, 0x40, RZ ;  /* 0x000000402c3a7810 */ /* 0x000fe40007ffe0ff */
[----:B-1----:R-:W-:-:S04]  /*0680*/  LEA R60, R59, R6, 0x18 ;  /* 0x000000063b3c7211 */ /* 0x002fc800078ec0ff */
[----:B------:R-:W-:-:S04]  /*0690*/  IADD3 R6, PT, PT, R60, R5, RZ ;  /* 0x000000053c067210 */ /* 0x000fc80007ffe0ff */
[----:B------:R-:W-:-:S05]  /*06a0*/  LEA R5, R45, R6, 0x2 ;  /* 0x000000062d057211 */ /* 0x000fca00078e10ff */
[----:B--2---:R2:W-:Y:S01]  /*06b0*/  STS [R5], R4 ;  /* 0x0000000405007388 */ /* 0x0045e20000000800 */
[----:B------:R-:W-:Y:S05]  /*06c0*/  @!P2 BRA `(.L_x_4) ;  /* 0x000000000070a947 */ /* 0x000fea0003800000 */
[----:B------:R-:W-:Y:S02]  /*06d0*/  LEA.HI R2, R58, UR5, RZ, 0x1c ;  /* 0x000000053a027c11 */ /* 0x000fe4000f8fe0ff */
[----:B--2---:R-:W-:Y:S02]  /*06e0*/  MOV R4, RZ ;  /* 0x000000ff00047202 */ /* 0x004fe40000000f00 */
[----:B------:R-:W-:-:S13]  /*06f0*/  ISETP.GE.OR P2, PT, R2, R7, P0 ;  /* 0x000000070200720c */ /* 0x000fda0000746670 */
[----:B------:R-:W1:Y:S01]  /*0700*/  @!P2 LDC.64 R2, c[0x0][0x380] ;  /* 0x0000e000ff02ab82 */ /* 0x000e620000000a00 */
[----:B------:R-:W-:-:S04]  /*0710*/  @!P2 IMAD R5, R55, R8, R9 ;  /* 0x000000083705a224 */ /* 0x000fc800078e0209 */
[----:B-1----:R-:W-:-:S05]  /*0720*/  @!P2 IMAD.WIDE.U32 R2, R5, 0x4, R2 ;  /* 0x000000040502a825 */ /* 0x002fca00078e0002 */
[----:B------:R-:W2:Y:S01]  /*0730*/  @!P2 LDG.E.CONSTANT R4, desc[UR10][R2.64] ;  /* 0x0000000a0204a981 */ /* 0x000ea2000c1e9900 */
[----:B------:R-:W-:Y:S02]  /*0740*/  SHF.L.U32 R5, R58, 0x2, RZ ;  /* 0x000000023a057819 */ /* 0x000fe400000006ff */
[----:B------:R-:W-:Y:S02]  /*0750*/  ISETP.NE.AND P2, PT, R0, 0x2, PT ;  /* 0x000000020000780c */ /* 0x000fe40003f45270 */
[----:B------:R-:W-:Y:S02]  /*0760*/  LOP3.LUT R5, R5, 0x3ffc0, RZ, 0xc0, !PT ;  /* 0x0003ffc005057812 */ /* 0x000fe400078ec0ff */
[----:B------:R-:W-:Y:S02]  /*0770*/  IADD3 R58, PT, PT, R44, 0x80, RZ ;  /* 0x000000802c3a7810 */ /* 0x000fe40007ffe0ff */
[----:B------:R-:W-:-:S04]  /*0780*/  IADD3 R6, PT, PT, R60, R5, RZ ;  /* 0x000000053c067210 */ /* 0x000fc80007ffe0ff */
[----:B------:R-:W-:-:S05]  /*0790*/  LEA R5, R45, R6, 0x2 ;  /* 0x000000062d057211 */ /* 0x000fca00078e10ff */
[----:B--2---:R3:W-:Y:S01]  /*07a0*/  STS [R5], R4 ;  /* 0x0000000405007388 */ /* 0x0047e20000000800 */
[----:B------:R-:W-:Y:S05]  /*07b0*/  @!P2 BRA `(.L_x_4) ;  /* 0x000000000034a947 */ /* 0x000fea0003800000 */
[----:B---3--:R-:W-:-:S04]  /*07c0*/  LEA.HI R4, R58, UR5, RZ, 0x1c ;  /* 0x000000053a047c11 */ /* 0x008fc8000f8fe0ff */
[----:B------:R-:W-:-:S13]  /*07d0*/  ISETP.GE.OR P0, PT, R4, R7, P0 ;  /* 0x000000070400720c */ /* 0x000fda0000706670 */
[----:B------:R-:W1:Y:S01]  /*07e0*/  @!P0 LDC.64 R2, c[0x0][0x380] ;  /* 0x0000e000ff028b82 */ /* 0x000e620000000a00 */
[----:B------:R-:W-:Y:S01]  /*07f0*/  @!P0 IMAD R5, R4, R8, R9 ;  /* 0x0000000804058224 */ /* 0x000fe200078e0209 */
[----:B------:R-:W-:-:S03]  /*0800*/  MOV R4, RZ ;  /* 0x000000ff00047202 */ /* 0x000fc60000000f00 */
[----:B-1----:R-:W-:-:S05]  /*0810*/  @!P0 IMAD.WIDE.U32 R2, R5, 0x4, R2 ;  /* 0x0000000405028825 */ /* 0x002fca00078e0002 */
[----:B------:R-:W2:Y:S01]  /*0820*/  @!P0 LDG.E.CONSTANT R4, desc[UR10][R2.64] ;  /* 0x0000000a02048981 */ /* 0x000ea2000c1e9900 */
[----:B------:R-:W-:Y:S02]  /*0830*/  SHF.L.U32 R5, R58, 0x2, RZ ;  /* 0x000000023a057819 */ /* 0x000fe400000006ff */
[----:B------:R-:W-:Y:S02]  /*0840*/  IADD3 R58, PT, PT, R44, 0xc0, RZ ;  /* 0x000000c02c3a7810 */ /* 0x000fe40007ffe0ff */
[----:B------:R-:W-:-:S04]  /*0850*/  LOP3.LUT R5, R5, 0x3ffc0, RZ, 0xc0, !PT ;  /* 0x0003ffc005057812 */ /* 0x000fc800078ec0ff */
[----:B------:R-:W-:-:S04]  /*0860*/  IADD3 R6, PT, PT, R60, R5, RZ ;  /* 0x000000053c067210 */ /* 0x000fc80007ffe0ff */
[----:B------:R-:W-:-:S05]  /*0870*/  LEA R5, R45, R6, 0x2 ;  /* 0x000000062d057211 */ /* 0x000fca00078e10ff */
[----:B--2---:R4:W-:Y:S02]  /*0880*/  STS [R5], R4 ;  /* 0x0000000405007388 */ /* 0x0049e40000000800 */
.L_x_4:
[----:B01----:R-:W-:Y:S05]  /*0890*/  BSYNC.RECONVERGENT B1 ;  /* 0x0000000000017941 */ /* 0x003fea0003800200 */
.L_x_3:
[----:B------:R-:W-:Y:S01]  /*08a0*/  ISETP.GE.U32.AND P2, PT, R53, 0xc0, PT ;  /* 0x000000c03500780c */ /* 0x000fe20003f46070 */
[----:B------:R-:W-:-:S12]  /*08b0*/  BSSY.RECONVERGENT B1, `(.L_x_5) ;  /* 0x0000044000017945 */ /* 0x000fd80003800200 */
[----:B------:R-:W-:Y:S05]  /*08c0*/  @!P2 BRA `(.L_x_6) ;  /* 0x000000040008a947 */ /* 0x000fea0003800000 */
[----:B------:R-:W0:Y:S01]  /*08d0*/  S2UR UR8, SR_CgaCtaId ;  /* 0x00000000000879c3 */ /* 0x000e220000008800 */
[----:B------:R-:W1:Y:S01]  /*08e0*/  LDCU UR9, c[0x0][0x3a0] ;  /* 0x00007400ff0977ac */ /* 0x000e620008000800 */
[C---:B------:R-:W-:Y:S02]  /*08f0*/  IADD3 R2, PT, PT, R58.reuse, 0xc0, RZ ;  /* 0x000000c03a027810 */ /* 0x040fe40007ffe0ff */
[C---:B------:R-:W-:Y:S01]  /*0900*/  IADD3 R3, PT, PT, R58.reuse, 0x80, RZ ;  /* 0x000000803a037810 */ /* 0x040fe20007ffe0ff */
[----:B------:R-:W-:Y:S01]  /*0910*/  UMOV UR7, 0x400 ;  /* 0x0000040000077882 */ /* 0x000fe20000000000 */
[----:B--234-:R-:W-:Y:S02]  /*0920*/  IADD3 R5, PT, PT, R58, 0x40, RZ ;  /* 0x000000403a057810 */ /* 0x01cfe40007ffe0ff */
[----:B------:R-:W-:Y:S02]  /*0930*/  SHF.R.U32.HI R8, RZ, 0x4, R58 ;  /* 0x00000004ff087819 */ /* 0x000fe4000001163a */
[----:B------:R-:W-:-:S02]  /*0940*/  SHF.R.U32.HI R2, RZ, 0x4, R2 ;  /* 0x00000004ff027819 */ /* 0x000fc40000011602 */
[----:B------:R-:W-:Y:S02]  /*0950*/  SHF.R.U32.HI R4, RZ, 0x4, R3 ;  /* 0x00000004ff047819 */ /* 0x000fe40000011603 */
[----:B------:R-:W-:Y:S02]  /*0960*/  SHF.R.U32.HI R6, RZ, 0x4, R5 ;  /* 0x00000004ff067819 */ /* 0x000fe40000011605 */
[----:B------:R-:W-:Y:S02]  /*0970*/  IADD3 R67, PT, PT, R45, UR4, RZ ;  /* 0x000000042d437c10 */ /* 0x000fe4000fffe0ff */
[----:B------:R-:W-:Y:S02]  /*0980*/  IADD3 R69, PT, PT, R8, UR5, RZ ;  /* 0x0000000508457c10 */ /* 0x000fe4000fffe0ff */
[----:B------:R-:W-:Y:S02]  /*0990*/  IADD3 R60, PT, PT, R2, UR5, RZ ;  /* 0x00000005023c7c10 */ /* 0x000fe4000fffe0ff */
[----:B------:R-:W-:Y:S01]  /*09a0*/  IADD3 R63, PT, PT, R4, UR5, RZ ;  /* 0x00000005043f7c10 */ /* 0x000fe2000fffe0ff */
[--C-:B-1----:R-:W-:Y:S01]  /*09b0*/  IMAD R71, R69, UR9, R67.reuse ;  /* 0x0000000945477c24 */ /* 0x102fe2000f8e0243 */
[----:B0-----:R-:W-:Y:S01]  /*09c0*/  ULEA UR7, UR8, UR7, 0x18 ;  /* 0x0000000708077291 */ /* 0x001fe2000f8ec0ff */
[----:B------:R-:W-:Y:S01]  /*09d0*/  IADD3 R66, PT, PT, R6, UR5, RZ ;  /* 0x0000000506427c10 */ /* 0x000fe2000fffe0ff */
[--C-:B------:R-:W-:Y:S01]  /*09e0*/  IMAD R61, R60, UR9, R67.reuse ;  /* 0x000000093c3d7c24 */ /* 0x100fe2000f8e0243 */
[----:B------:R-:W-:Y:S01]  /*09f0*/  ISETP.GE.AND P0, PT, R67, UR9, PT ;  /* 0x0000000943007c0c */ /* 0x000fe2000bf06270 */
[----:B------:R-:W-:-:S02]  /*0a00*/  IMAD R65, R63, UR9, R67 ;  /* 0x000000093f417c24 */ /* 0x000fc4000f8e0243 */
[----:B------:R-:W-:Y:S01]  /*0a10*/  LEA R3, R45, UR7, 0x2 ;  /* 0x000000072d037c11 */ /* 0x000fe2000f8e10ff */
[----:B------:R-:W-:-:S03]  /*0a20*/  IMAD R67, R66, UR9, R67 ;  /* 0x0000000942437c24 */ /* 0x000fc6000f8e0243 */
[-C--:B------:R-:W-:Y:S02]  /*0a30*/  LEA R59, R2, R3.reuse, 0x6 ;  /* 0x00000003023b7211 */ /* 0x080fe400078e30ff */
[-C--:B------:R-:W-:Y:S02]  /*0a40*/  LEA R62, R4, R3.reuse, 0x6 ;  /* 0x00000003043e7211 */ /* 0x080fe400078e30ff */
[-C--:B------:R-:W-:Y:S02]  /*0a50*/  LEA R64, R6, R3.reuse, 0x6 ;  /* 0x0000000306407211 */ /* 0x080fe400078e30ff */
[----:B------:R-:W-:-:S07]  /*0a60*/  LEA R68, R8, R3, 0x6 ;  /* 0x0000000308447211 */ /* 0x000fce00078e30ff */
.L_x_7:
[----:B------:R-:W-:Y:S01]  /*0a70*/  ISETP.GE.OR P3, PT, R69, UR12, P0 ;  /* 0x0000000c45007c0c */ /* 0x000fe20008766670 */
[----:B------:R-:W-:Y:S01]  /*0a80*/  HFMA2 R73, -RZ, RZ, 0, 0 ;  /* 0x00000000ff497431 */ /* 0x000fe200000001ff */
[----:B------:R-:W-:Y:S01]  /*0a90*/  ISETP.GE.OR P4, PT, R66, UR12, P0 ;  /* 0x0000000c42007c0c */ /* 0x000fe20008786670 */
[----:B------:R-:W-:Y:S01]  /*0aa0*/  HFMA2 R77, -RZ, RZ, 0, 0 ;  /* 0x00000000ff4d7431 */ /* 0x000fe200000001ff */
[----:B------:R-:W-:Y:S01]  /*0ab0*/  ISETP.GE.OR P5, PT, R63, UR12, P0 ;  /* 0x0000000c3f007c0c */ /* 0x000fe200087a6670 */
[----:B------:R-:W0:Y:S01]  /*0ac0*/  LDC R72, c[0x0][0x3a0] ;  /* 0x0000e800ff487b82 */ /* 0x000e220000000800 */
[----:B------:R-:W-:Y:S02]  /*0ad0*/  ISETP.GE.OR P6, PT, R60, UR12, P0 ;  /* 0x0000000c3c007c0c */ /* 0x000fe400087c6670 */
[----:B------:R-:W-:Y:S02]  /*0ae0*/  MOV R75, RZ ;  /* 0x000000ff004b7202 */ /* 0x000fe40000000f00 */
[----:B------:R-:W-:-:S03]  /*0af0*/  MOV R70, RZ ;  /* 0x000000ff00467202 */ /* 0x000fc60000000f00 */
[----:B------:R-:W1:Y:S08]  /*0b00*/  @!P3 LDC.64 R8, c[0x0][0x380] ;  /* 0x0000e000ff08bb82 */ /* 0x000e700000000a00 */
[----:B------:R-:W2:Y:S08]  /*0b10*/  @!P4 LDC.64 R6, c[0x0][0x380] ;  /* 0x0000e000ff06cb82 */ /* 0x000eb00000000a00 */
[----:B------:R-:W3:Y:S08]  /*0b20*/  @!P5 LDC.64 R4, c[0x0][0x380] ;  /* 0x0000e000ff04db82 */ /* 0x000ef00000000a00 */
[----:B------:R-:W4:Y:S01]  /*0b30*/  @!P6 LDC.64 R2, c[0x0][0x380] ;  /* 0x0000e000ff02eb82 */ /* 0x000f220000000a00 */
[----:B-1----:R-:W-:-:S05]  /*0b40*/  @!P3 IMAD.WIDE.U32 R8, R71, 0x4, R8 ;  /* 0x000000044708b825 */ /* 0x002fca00078e0008 */
[----:B------:R-:W5:Y:S01]  /*0b50*/  @!P3 LDG.E.CONSTANT R73, desc[UR10][R8.64] ;  /* 0x0000000a0849b981 */ /* 0x000f62000c1e9900 */
[----:B--2---:R-:W-:-:S05]  /*0b60*/  @!P4 IMAD.WIDE.U32 R6, R67, 0x4, R6 ;  /* 0x000000044306c825 */ /* 0x004fca00078e0006 */
[----:B------:R-:W2:Y:S01]  /*0b70*/  @!P4 LDG.E.CONSTANT R75, desc[UR10][R6.64] ;  /* 0x0000000a064bc981 */ /* 0x000ea2000c1e9900 */
[----:B---3--:R-:W-:-:S05]  /*0b80*/  @!P5 IMAD.WIDE.U32 R4, R65, 0x4, R4 ;  /* 0x000000044104d825 */ /* 0x008fca00078e0004 */
[----:B------:R-:W3:Y:S01]  /*0b90*/  @!P5 LDG.E.CONSTANT R77, desc[UR10][R4.64] ;  /* 0x0000000a044dd981 */ /* 0x000ee2000c1e9900 */
[----:B----4-:R-:W-:-:S05]  /*0ba0*/  @!P6 IMAD.WIDE.U32 R2, R61, 0x4, R2 ;  /* 0x000000043d02e825 */ /* 0x010fca00078e0002 */
[----:B------:R-:W4:Y:S01]  /*0bb0*/  @!P6 LDG.E.CONSTANT R70, desc[UR10][R2.64] ;  /* 0x0000000a0246e981 */ /* 0x000f22000c1e9900 */
[----:B------:R-:W-:Y:S02]  /*0bc0*/  ISETP.GE.U32.AND P3, PT, R58, 0x300, PT ;  /* 0x000003003a00780c */ /* 0x000fe40003f66070 */
[C---:B0-----:R-:W-:Y:S02]  /*0bd0*/  LEA R61, R72.reuse, R61, 0x4 ;  /* 0x0000003d483d7211 */ /* 0x041fe400078e20ff */
[C---:B------:R-:W-:Y:S02]  /*0be0*/  LEA R65, R72.reuse, R65, 0x4 ;  /* 0x0000004148417211 */ /* 0x040fe400078e20ff */
[C---:B------:R-:W-:Y:S02]  /*0bf0*/  LEA R67, R72.reuse, R67, 0x4 ;  /* 0x0000004348437211 */ /* 0x040fe400078e20ff */
[----:B------:R-:W-:Y:S02]  /*0c00*/  LEA R71, R72, R71, 0x4 ;  /* 0x0000004748477211 */ /* 0x000fe400078e20ff */
[----:B------:R-:W-:-:S02]  /*0c10*/  IADD3 R58, PT, PT, R58, 0x100, RZ ;  /* 0x000001003a3a7810 */ /* 0x000fc40007ffe0ff */
[----:B------:R-:W-:Y:S02]  /*0c20*/  IADD3 R60, PT, PT, R60, 0x10, RZ ;  /* 0x000000103c3c7810 */ /* 0x000fe40007ffe0ff */
[----:B------:R-:W-:Y:S02]  /*0c30*/  IADD3 R63, PT, PT, R63, 0x10, RZ ;  /* 0x000000103f3f7810 */ /* 0x000fe40007ffe0ff */
[----:B------:R-:W-:Y:S02]  /*0c40*/  IADD3 R66, PT, PT, R66, 0x10, RZ ;  /* 0x0000001042427810 */ /* 0x000fe40007ffe0ff */
[----:B------:R-:W-:Y:S01]  /*0c50*/  IADD3 R69, PT, PT, R69, 0x10, RZ ;  /* 0x0000001045457810 */ /* 0x000fe20007ffe0ff */
[----:B-----5:R0:W-:Y:S04]  /*0c60*/  STS [R68], R73 ;  /* 0x0000004944007388 */ /* 0x0201e80000000800 */
[----:B--2---:R1:W-:Y:S01]  /*0c70*/  STS [R64], R75 ;  /* 0x0000004b40007388 */ /* 0x0043e20000000800 */
[----:B0-----:R-:W-:-:S03]  /*0c80*/  IADD3 R68, PT, PT, R68, 0x400, RZ ;  /* 0x0000040044447810 */ /* 0x001fc60007ffe0ff */
[----:B---3--:R0:W-:Y:S01]  /*0c90*/  STS [R62], R77 ;  /* 0x0000004d3e007388 */ /* 0x0081e20000000800 */
[----:B-1----:R-:W-:-:S03]  /*0ca0*/  IADD3 R64, PT, PT, R64, 0x400, RZ ;  /* 0x0000040040407810 */ /* 0x002fc60007ffe0ff */
[----:B----4-:R1:W-:Y:S01]  /*0cb0*/  STS [R59], R70 ;  /* 0x000000463b007388 */ /* 0x0103e20000000800 */
[----:B0-----:R-:W-:Y:S02]  /*0cc0*/  IADD3 R62, PT, PT, R62, 0x400, RZ ;  /* 0x000004003e3e7810 */ /* 0x001fe40007ffe0ff */
[----:B-1----:R-:W-:Y:S01]  /*0cd0*/  IADD3 R59, PT, PT, R59, 0x400, RZ ;  /* 0x000004003b3b7810 */ /* 0x002fe20007ffe0ff */
[----:B------:R-:W-:Y:S06]  /*0ce0*/  @!P3 BRA `(.L_x_7) ;  /* 0xfffffffc0060b947 */ /* 0x000fec000383ffff */
.L_x_6:
[----:B------:R-:W-:Y:S05]  /*0cf0*/  BSYNC.RECONVERGENT B1 ;  /* 0x0000000000017941 */ /* 0x000fea0003800200 */
.L_x_5:
[----:B------:R-:W-:Y:S01]  /*0d00*/  BSSY.RECONVERGENT B1, `(.L_x_8) ;  /* 0x0000033000017945 */ /* 0x000fe20003800200 */
[----:B------:R-:W-:-:S03]  /*0d10*/  MOV R58, R44 ;  /* 0x0000002c003a7202 */ /* 0x000fc60000000f00 */
[----:B------:R-:W-:Y:S05]  /*0d20*/  @!P1 BRA `(.L_x_9) ;  /* 0x0000000000c09947 */ /* 0x000fea0003800000 */
[----:B------:R-:W0:Y:S01]  /*0d30*/  LDC R7, c[0x0][0x39c] ;  /* 0x0000e700ff077b82 */ /* 0x000e220000000800 */
[----:B--234-:R-:W-:Y:S01]  /*0d40*/  LEA.HI R5, R44, UR4, RZ, 0x1a ;  /* 0x000000042c057c11 */ /* 0x01cfe2000f8fd0ff */
[----:B------:R-:W-:-:S06]  /*0d50*/  HFMA2 R4, -RZ, RZ, 0, 0 ;  /* 0x00000000ff047431 */ /* 0x000fcc00000001ff */
[----:B------:R-:W1:Y:S01]  /*0d60*/  LDC R8, c[0x0][0x3a0] ;  /* 0x0000e800ff087b82 */ /* 0x000e620000000800 */
[----:B0-----:R-:W-:-:S04]  /*0d70*/  ISETP.GE.AND P0, PT, R56, R7, PT ;  /* 0x000000073800720c */ /* 0x001fc80003f06270 */
[----:B-1----:R-:W-:-:S13]  /*0d80*/  ISETP.GE.OR P1, PT, R5, R8, P0 ;  /* 0x000000080500720c */ /* 0x002fda0000726670 */
[----:B------:R-:W0:Y:S01]  /*0d90*/  @!P1 LDC.64 R2, c[0x0][0x388] ;  /* 0x0000e200ff029b82 */ /* 0x000e220000000a00 */
[----:B------:R-:W-:-:S04]  /*0da0*/  @!P1 IMAD R5, R5, R7, R56 ;  /* 0x0000000705059224 */ /* 0x000fc800078e0238 */
[----:B0-----:R-:W-:-:S05]  /*0db0*/  @!P1 IMAD.WIDE R2, R5, 0x4, R2 ;  /* 0x0000000405029825 */ /* 0x001fca00078e0202 */
[----:B------:R-:W2:Y:S01]  /*0dc0*/  @!P1 LDG.E.CONSTANT R4, desc[UR10][R2.64] ;  /* 0x0000000a02049981 */ /* 0x000ea2000c1e9900 */
[----:B------:R-:W-:Y:S02]  /*0dd0*/  MOV R5, 0x400 ;  /* 0x0000040000057802 */ /* 0x000fe40000000f00 */
[----:B------:R-:W-:Y:S01]  /*0de0*/  SHF.L.U32 R6, R44, 0x2, RZ ;  /* 0x000000022c067819 */ /* 0x000fe200000006ff */
[----:B------:R-:W0:Y:S01]  /*0df0*/  S2R R58, SR_CgaCtaId ;  /* 0x00000000003a7919 */ /* 0x000e220000008800 */
[----:B------:R-:W-:Y:S02]  /*0e00*/  IADD3 R9, PT, PT, R5, 0x1000, RZ ;  /* 0x0000100005097810 */ /* 0x000fe40007ffe0ff */
[C---:B------:R-:W-:Y:S02]  /*0e10*/  LOP3.LUT R5, R6.reuse, 0x1ff00, RZ, 0xc0, !PT ;  /* 0x0001ff0006057812 */ /* 0x040fe400078ec0ff */
[----:B------:R-:W-:Y:S02]  /*0e20*/  LOP3.LUT R6, R6, 0xfc, RZ, 0xc0, !PT ;  /* 0x000000fc06067812 */ /* 0x000fe400078ec0ff */
[----:B------:R-:W-:-:S02]  /*0e30*/  ISETP.NE.AND P1, PT, R0, 0x1, PT ;  /* 0x000000010000780c */ /* 0x000fc40003f25270 */
[----:B0-----:R-:W-:Y:S02]  /*0e40*/  LEA R9, R58, R9, 0x18 ;  /* 0x000000093a097211 */ /* 0x001fe400078ec0ff */
[----:B------:R-:W-:Y:S02]  /*0e50*/  IADD3 R58, PT, PT, R44, 0x40, RZ ;  /* 0x000000402c3a7810 */ /* 0x000fe40007ffe0ff */
[----:B------:R-:W-:-:S05]  /*0e60*/  IADD3 R5, PT, PT, R6, R9, R5 ;  /* 0x0000000906057210 */ /* 0x000fca0007ffe005 */
[----:B--2---:R0:W-:Y:S02]  /*0e70*/  STS [R5], R4 ;  /* 0x0000000405007388 */ /* 0x0041e40000000800 */
[----:B------:R-:W-:Y:S05]  /*0e80*/  @!P1 BRA `(.L_x_9) ;  /* 0x0000000000689947 */ /* 0x000fea0003800000 */
[----:B0-----:R-:W-:Y:S02]  /*0e90*/  LEA.HI R5, R58, UR4, RZ, 0x1a ;  /* 0x000000043a057c11 */ /* 0x001fe4000f8fd0ff */
[----:B------:R-:W-:Y:S02]  /*0ea0*/  MOV R4, RZ ;  /* 0x000000ff00047202 */ /* 0x000fe40000000f00 */
[----:B------:R-:W-:-:S13]  /*0eb0*/  ISETP.GE.OR P1, PT, R5, R8, P0 ;  /* 0x000000080500720c */ /* 0x000fda0000726670 */
[----:B------:R-:W0:Y:S01]  /*0ec0*/  @!P1 LDC.64 R2, c[0x0][0x388] ;  /* 0x0000e200ff029b82 */ /* 0x000e220000000a00 */
[----:B------:R-:W-:-:S04]  /*0ed0*/  @!P1 IMAD R5, R5, R7, R56 ;  /* 0x0000000705059224 */ /* 0x000fc800078e0238 */
[----:B0-----:R-:W-:-:S05]  /*0ee0*/  @!P1 IMAD.WIDE R2, R5, 0x4, R2 ;  /* 0x0000000405029825 */ /* 0x001fca00078e0202 */
[----:B------:R-:W2:Y:S01]  /*0ef0*/  @!P1 LDG.E.CONSTANT R4, desc[UR10][R2.64] ;  /* 0x0000000a02049981 */ /* 0x000ea2000c1e9900 */
[----:B------:R-:W-:Y:S02]  /*0f00*/  SHF.L.U32 R5, R58, 0x2, RZ ;  /* 0x000000023a057819 */ /* 0x000fe400000006ff */
[----:B------:R-:W-:Y:S02]  /*0f10*/  ISETP.NE.AND P1, PT, R0, 0x2, PT ;  /* 0x000000020000780c */ /* 0x000fe40003f25270 */
[----:B------:R-:W-:Y:S02]  /*0f20*/  LOP3.LUT R5, R5, 0x3ff00, RZ, 0xc0, !PT ;  /* 0x0003ff0005057812 */ /* 0x000fe400078ec0ff */
[----:B------:R-:W-:Y:S02]  /*0f30*/  IADD3 R58, PT, PT, R44, 0x80, RZ ;  /* 0x000000802c3a7810 */ /* 0x000fe40007ffe0ff */
[----:B------:R-:W-:-:S05]  /*0f40*/  IADD3 R5, PT, PT, R6, R9, R5 ;  /* 0x0000000906057210 */ /* 0x000fca0007ffe005 */
[----:B--2---:R1:W-:Y:S02]  /*0f50*/  STS [R5], R4 ;  /* 0x0000000405007388 */ /* 0x0043e40000000800 */
[----:B------:R-:W-:Y:S05]  /*0f60*/  @!P1 BRA `(.L_x_9) ;  /* 0x0000000000309947 */ /* 0x000fea0003800000 */
[----:B-1----:R-:W-:Y:S02]  /*0f70*/  LEA.HI R5, R58, UR4, RZ, 0x1a ;  /* 0x000000043a057c11 */ /* 0x002fe4000f8fd0ff */
[----:B------:R-:W-:Y:S02]  /*0f80*/  MOV R4, RZ ;  /* 0x000000ff00047202 */ /* 0x000fe40000000f00 */
[----:B------:R-:W-:-:S13]  /*0f90*/  ISETP.GE.OR P0, PT, R5, R8, P0 ;  /* 0x000000080500720c */ /* 0x000fda0000706670 */
[----:B------:R-:W0:Y:S01]  /*0fa0*/  @!P0 LDC.64 R2, c[0x0][0x388] ;  /* 0x0000e200ff028b82 */ /* 0x000e220000000a00 */
[----:B------:R-:W-:-:S04]  /*0fb0*/  @!P0 IMAD R5, R5, R7, R56 ;  /* 0x0000000705058224 */ /* 0x000fc800078e0238 */
[----:B0-----:R-:W-:-:S05]  /*0fc0*/  @!P0 IMAD.WIDE R2, R5, 0x4, R2 ;  /* 0x0000000405028825 */ /* 0x001fca00078e0202 */
[----:B------:R-:W2:Y:S01]  /*0fd0*/  @!P0 LDG.E.CONSTANT R4, desc[UR10][R2.64] ;  /* 0x0000000a02048981 */ /* 0x000ea2000c1e9900 */
[----:B------:R-:W-:Y:S02]  /*0fe0*/  SHF.L.U32 R5, R58, 0x2, RZ ;  /* 0x000000023a057819 */ /* 0x000fe400000006ff */
[----:B------:R-:W-:Y:S02]  /*0ff0*/  IADD3 R58, PT, PT, R44, 0xc0, RZ ;  /* 0x000000c02c3a7810 */ /* 0x000fe40007ffe0ff */
[----:B------:R-:W-:-:S04]  /*1000*/  LOP3.LUT R5, R5, 0x3ff00, RZ, 0xc0, !PT ;  /* 0x0003ff0005057812 */ /* 0x000fc800078ec0ff */
[----:B------:R-:W-:-:S05]  /*1010*/  IADD3 R5, PT, PT, R6, R9, R5 ;  /* 0x0000000906057210 */ /* 0x000fca0007ffe005 */
[----:B--2---:R0:W-:Y:S02]  /*1020*/  STS [R5], R4 ;  /* 0x0000000405007388 */ /* 0x0041e40000000800 */
.L_x_9:
[----:B------:R-:W-:Y:S05]  /*1030*/  BSYNC.RECONVERGENT B1 ;  /* 0x0000000000017941 */ /* 0x000fea0003800200 */
.L_x_8:
[----:B------:R-:W-:Y:S05]  /*1040*/  @!P2 BRA `(.L_x_2) ;  /* 0x0000000000f8a947 */ /* 0x000fea0003800000 */
[----:B------:R-:W5:Y:S01]  /*1050*/  S2UR UR8, SR_CgaCtaId ;  /* 0x00000000000879c3 */ /* 0x000f620000008800 */
[----:B------:R-:W0:Y:S01]  /*1060*/  LDCU UR9, c[0x0][0x39c] ;  /* 0x00007380ff0977ac */ /* 0x000e220008000800 */
[----:B------:R-:W-:Y:S01]  /*1070*/  LOP3.LUT R2, R58, 0x3f, RZ, 0xc0, !PT ;  /* 0x0000003f3a027812 */ /* 0x000fe200078ec0ff */
[----:B------:R-:W-:-:S03]  /*1080*/  UMOV UR7, 0x400 ;  /* 0x0000040000077882 */ /* 0x000fc60000000000 */
[----:B------:R-:W-:Y:S01]  /*1090*/  IADD3 R67, PT, PT, R2, UR6, RZ ;  /* 0x0000000602437c10 */ /* 0x000fe2000fffe0ff */
[----:B------:R-:W-:Y:S01]  /*10a0*/  UIADD3 UR7, UPT, UPT, UR7, 0x1000, URZ ;  /* 0x0000100007077890 */ /* 0x000fe2000fffe0ff */
[----:B------:R-:W-:-:S04]  /*10b0*/  SHF.L.U32 R2, R58, 0x2, RZ ;  /* 0x000000023a027819 */ /* 0x000fc800000006ff */
[----:B------:R-:W-:Y:S02]  /*10c0*/  LOP3.LUT R2, R2, 0xfc, RZ, 0xc0, !PT ;  /* 0x000000fc02027812 */ /* 0x000fe400078ec0ff */
[----:B0-----:R-:W-:Y:S01]  /*10d0*/  ISETP.GE.AND P4, PT, R67, UR9, PT ;  /* 0x0000000943007c0c */ /* 0x001fe2000bf86270 */
[----:B-----5:R-:W-:-:S06]  /*10e0*/  ULEA UR7, UR8, UR7, 0x18 ;  /* 0x0000000708077291 */ /* 0x020fcc000f8ec0ff */
[----:B------:R-:W-:-:S07]  /*10f0*/  IADD3 R68, PT, PT, R2, UR7, RZ ;  /* 0x0000000702447c10 */ /* 0x000fce000fffe0ff */
.L_x_10:
[----:B0-----:R-:W0:Y:S01]  /*1100*/  LDCU UR7, c[0x0][0x3a0] ;  /* 0x00007400ff0777ac */ /* 0x001e220008000800 */
[C---:B------:R-:W-:Y:S02]  /*1110*/  IADD3 R3, PT, PT, R58.reuse, 0x80, RZ ;  /* 0x000000803a037810 */ /* 0x040fe40007ffe0ff */
[----:B------:R-:W-:Y:S02]  /*1120*/  SHF.R.U32.HI R69, RZ, 0x6, R58 ;  /* 0x00000006ff457819 */ /* 0x000fe4000001163a */
[C---:B------:R-:W-:Y:S02]  /*1130*/  IADD3 R2, PT, PT, R58.reuse, 0x40, RZ ;  /* 0x000000403a027810 */ /* 0x040fe40007ffe0ff */
[----:B------:R-:W-:Y:S02]  /*1140*/  SHF.R.U32.HI R73, RZ, 0x6, R3 ;  /* 0x00000006ff497819 */ /* 0x000fe40000011603 */
[----:B-1234-:R-:W-:Y:S02]  /*1150*/  IADD3 R4, PT, PT, R58, 0xc0, RZ ;  /* 0x000000c03a047810 */ /* 0x01efe40007ffe0ff */
[----:B------:R-:W-:-:S02]  /*1160*/  IADD3 R60, PT, PT, R69, UR4, RZ ;  /* 0x00000004453c7c10 */ /* 0x000fc4000fffe0ff */
[----:B------:R-:W-:Y:S02]  /*1170*/  SHF.R.U32.HI R71, RZ, 0x6, R2 ;  /* 0x00000006ff477819 */ /* 0x000fe40000011602 */
[----:B------:R-:W-:Y:S02]  /*1180*/  IADD3 R64, PT, PT, R73, UR4, RZ ;  /* 0x0000000449407c10 */ /* 0x000fe4000fffe0ff */
[----:B------:R-:W-:Y:S02]  /*1190*/  SHF.R.U32.HI R75, RZ, 0x6, R4 ;  /* 0x00000006ff4b7819 */ /* 0x000fe40000011604 */
[----:B0-----:R-:W-:Y:S02]  /*11a0*/  ISETP.GE.OR P0, PT, R60, UR7, P4 ;  /* 0x000000073c007c0c */ /* 0x001fe4000a706670 */
[----:B------:R-:W-:Y:S02]  /*11b0*/  IADD3 R62, PT, PT, R71, UR4, RZ ;  /* 0x00000004473e7c10 */ /* 0x000fe4000fffe0ff */
[----:B------:R-:W-:-:S02]  /*11c0*/  ISETP.GE.OR P2, PT, R64, UR7, P4 ;  /* 0x0000000740007c0c */ /* 0x000fc4000a746670 */
[----:B------:R-:W-:Y:S02]  /*11d0*/  IADD3 R66, PT, PT, R75, UR4, RZ ;  /* 0x000000044b427c10 */ /* 0x000fe4000fffe0ff */
[----:B------:R-:W-:Y:S02]  /*11e0*/  ISETP.GE.OR P1, PT, R62, UR7, P4 ;  /* 0x000000073e007c0c */ /* 0x000fe4000a726670 */
[----:B------:R-:W-:-:S03]  /*11f0*/  ISETP.GE.OR P3, PT, R66, UR7, P4 ;  /* 0x0000000742007c0c */ /* 0x000fc6000a766670 */
[----:B------:R-:W0:Y:S08]  /*1200*/  @!P0 LDC R59, c[0x0][0x39c] ;  /* 0x0000e700ff3b8b82 */ /* 0x000e300000000800 */
[----:B------:R-:W1:Y:S08]  /*1210*/  @!P2 LDC R63, c[0x0][0x39c] ;  /* 0x0000e700ff3fab82 */ /* 0x000e700000000800 */
[----:B------:R-:W2:Y:S08]  /*1220*/  @!P0 LDC.64 R8, c[0x0][0x388] ;  /* 0x0000e200ff088b82 */ /* 0x000eb00000000a00 */
[----:B------:R-:W3:Y:S01]  /*1230*/  @!P1 LDC R61, c[0x0][0x39c] ;  /* 0x0000e700ff3d9b82 */ /* 0x000ee20000000800 */
[----:B0-----:R-:W-:-:S07]  /*1240*/  @!P0 IMAD R59, R60, R59, R67 ;  /* 0x0000003b3c3b8224 */ /* 0x001fce00078e0243 */
[----:B------:R-:W0:Y:S01]  /*1250*/  @!P2 LDC.64 R4, c[0x0][0x388] ;  /* 0x0000e200ff04ab82 */ /* 0x000e220000000a00 */
[----:B-1----:R-:W-:-:S07]  /*1260*/  @!P2 IMAD R63, R64, R63, R67 ;  /* 0x0000003f403fa224 */ /* 0x002fce00078e0243 */
[----:B------:R-:W1:Y:S01]  /*1270*/  @!P3 LDC R65, c[0x0][0x39c] ;  /* 0x0000e700ff41bb82 */ /* 0x000e620000000800 */
[----:B--2---:R-:W-:-:S04]  /*1280*/  @!P0 IMAD.WIDE R8, R59, 0x4, R8 ;  /* 0x000000043b088825 */ /* 0x004fc800078e0208 */
[----:B------:R-:W-:-:S03]  /*1290*/  HFMA2 R59, -RZ, RZ, 0, 0 ;  /* 0x00000000ff3b7431 */ /* 0x000fc600000001ff */
[----:B------:R-:W2:Y:S01]  /*12a0*/  @!P1 LDC.64 R6, c[0x0][0x388] ;  /* 0x0000e200ff069b82 */ /* 0x000ea20000000a00 */
[----:B---3--:R-:W-:Y:S02]  /*12b0*/  @!P1 IMAD R61, R62, R61, R67 ;  /* 0x0000003d3e3d9224 */ /* 0x008fe400078e0243 */
[----:B------:R-:W3:Y:S05]  /*12c0*/  @!P0 LDG.E.CONSTANT R59, desc[UR10][R8.64] ;  /* 0x0000000a083b8981 */ /* 0x000eea000c1e9900 */
[----:B------:R-:W4:Y:S01]  /*12d0*/  @!P3 LDC.64 R2, c[0x0][0x388] ;  /* 0x0000e200ff02bb82 */ /* 0x000f220000000a00 */
[----:B0-----:R-:W-:-:S04]  /*12e0*/  @!P2 IMAD.WIDE R4, R63, 0x4, R4 ;  /* 0x000000043f04a825 */ /* 0x001fc800078e0204 */
[----:B------:R-:W-:Y:S02]  /*12f0*/  HFMA2 R63, -RZ, RZ, 0, 0 ;  /* 0x00000000ff3f7431 */ /* 0x000fe400000001ff */
[----:B-1----:R-:W-:-:S04]  /*1300*/  @!P3 IMAD R65, R66, R65, R67 ;  /* 0x000000414241b224 */ /* 0x002fc800078e0243 */
[----:B------:R-:W5:Y:S01]  /*1310*/  @!P2 LDG.E.CONSTANT R63, desc[UR10][R4.64] ;  /* 0x0000000a043fa981 */ /* 0x000f62000c1e9900 */
[----:B--2---:R-:W-:Y:S01]  /*1320*/  @!P1 IMAD.WIDE R6, R61, 0x4, R6 ;  /* 0x000000043d069825 */ /* 0x004fe200078e0206 */
[----:B------:R-:W-:-:S06]  /*1330*/  MOV R61, RZ ;  /* 0x000000ff003d7202 */ /* 0x000fcc0000000f00 */
[----:B------:R-:W2:Y:S01]  /*1340*/  @!P1 LDG.E.CONSTANT R61, desc[UR10][R6.64] ;  /* 0x0000000a063d9981 */ /* 0x000ea2000c1e9900 */
[----:B----4-:R-:W-:Y:S01]  /*1350*/  @!P3 IMAD.WIDE R2, R65, 0x4, R2 ;  /* 0x000000044102b825 */ /* 0x010fe200078e0202 */
[----:B------:R-:W-:-:S06]  /*1360*/  MOV R65, RZ ;  /* 0x000000ff00417202 */ /* 0x000fcc0000000f00 */
[----:B------:R-:W4:Y:S01]  /*1370*/  @!P3 LDG.E.CONSTANT R65, desc[UR10][R2.64] ;  /* 0x0000000a0241b981 */ /* 0x000f22000c1e9900 */
[-C--:B------:R-:W-:Y:S02]  /*1380*/  LEA R60, R69, R68.reuse, 0x8 ;  /* 0x00000044453c7211 */ /* 0x080fe400078e40ff */
[-C--:B------:R-:W-:Y:S02]  /*1390*/  LEA R62, R71, R68.reuse, 0x8 ;  /* 0x00000044473e7211 */ /* 0x080fe400078e40ff */
[-C--:B------:R-:W-:Y:S02]  /*13a0*/  LEA R64, R73, R68.reuse, 0x8 ;  /* 0x0000004449407211 */ /* 0x080fe400078e40ff */
[----:B------:R-:W-:Y:S02]  /*13b0*/  LEA R66, R75, R68, 0x8 ;  /* 0x000000444b427211 */ /* 0x000fe400078e40ff */
[C---:B------:R-:W-:Y:S02]  /*13c0*/  ISETP.GE.U32.AND P0, PT, R58.reuse, 0x300, PT ;  /* 0x000003003a00780c */ /* 0x040fe40003f06070 */
[----:B------:R-:W-:Y:S01]  /*13d0*/  IADD3 R58, PT, PT, R58, 0x100, RZ ;  /* 0x000001003a3a7810 */ /* 0x000fe20007ffe0ff */
[----:B---3--:R0:W-:Y:S04]  /*13e0*/  STS [R60], R59 ;  /* 0x0000003b3c007388 */ /* 0x0081e80000000800 */
[----:B--2---:R0:W-:Y:S04]  /*13f0*/  STS [R62], R61 ;  /* 0x0000003d3e007388 */ /* 0x0041e80000000800 */
[----:B-----5:R0:W-:Y:S04]  /*1400*/  STS [R64], R63 ;  /* 0x0000003f40007388 */ /* 0x0201e80000000800 */
[----:B----4-:R0:W-:Y:S01]  /*1410*/  STS [R66], R65 ;  /* 0x0000004142007388 */ /* 0x0101e20000000800 */
[----:B------:R-:W-:Y:S05]  /*1420*/  @!P0 BRA `(.L_x_10) ;  /* 0xfffffffc00348947 */ /* 0x000fea000383ffff */
.L_x_2:
[----:B01----:R-:W-:Y:S05]  /*1430*/  BSYNC.RECONVERGENT B0 ;  /* 0x0000000000007941 */ /* 0x003fea0003800200 */
.L_x_1:
[----:B------:R-:W0:Y:S01]  /*1440*/  LDCU UR7, c[0x0][0x398] ;  /* 0x00007300ff0777ac */ /* 0x000e220008000800 */
[----:B------:R-:W-:Y:S01]  /*1450*/  HFMA2 R140, -RZ, RZ, 0, 0 ;  /* 0x00000000ff8c7431 */ /* 0x000fe200000001ff */
[----:B------:R-:W-:Y:S02]  /*1460*/  CS2R R58, SRZ ;  /* 0x00000000003a7805 */ /* 0x000fe4000001ff00 */
[----:B------:R-:W-:Y:S01]  /*1470*/  CS2R R8, SRZ ;  /* 0x0000000000087805 */ /* 0x000fe2000001ff00 */
[----:B------:R-:W1:Y:S01]  /*1480*/  LDCU UR8, c[0x0][0x39c] ;  /* 0x00007380ff0877ac */ /* 0x000e620008000800 */
[----:B------:R-:W-:Y:S02]  /*1490*/  CS2R R6, SRZ ;  /* 0x0000000000067805 */ /* 0x000fe4000001ff00 */
[----:B------:R-:W-:Y:S02]  /*14a0*/  CS2R R60, SRZ ;  /* 0x00000000003c7805 */ /* 0x000fe4000001ff00 */
[----:B------:R-:W-:-:S02]  /*14b0*/  MOV R73, RZ ;  /* 0x000000ff00497202 */ /* 0x000fc40000000f00 */
[----:B--234-:R-:W-:Y:S02]  /*14c0*/  CS2R R4, SRZ ;  /* 0x0000000000047805 */ /* 0x01cfe4000001ff00 */
        /* <DEDUP_REMOVED lines=9> */
[----:B0-----:R-:W-:Y:S01]  /*1560*/  ISETP.GE.AND P4, PT, R42, UR7, PT ;  /* 0x000000072a007c0c */ /* 0x001fe2000bf86270 */
[----:B------:R-:W-:Y:S01]  /*1570*/  BAR.SYNC.DEFER_BLOCKING 0x0 ;  /* 0x0000000000007b1d */ /* 0x000fe20000010000 */
[----:B------:R-:W-:-:S02]  /*1580*/  CS2R R102, SRZ ;  /* 0x0000000000667805 */ /* 0x000fc4000001ff00 */
[----:B------:R-:W-:Y:S02]  /*1590*/  CS2R R100, SRZ ;  /* 0x0000000000647805 */ /* 0x000fe4000001ff00 */
[----:B-1----:R-:W-:Y:S01]  /*15a0*/  ISETP.GE.AND P0, PT, R43, UR8, PT ;  /* 0x000000082b007c0c */ /* 0x002fe2000bf06270 */
[----:B------:R-:W-:Y:S01]  /*15b0*/  HFMA2 R66, -RZ, RZ, 0, 0 ;  /* 0x00000000ff427431 */ /* 0x000fe200000001ff */
[----:B------:R-:W-:Y:S02]  /*15c0*/  ISETP.GE.AND P1, PT, R50, UR8, PT ;  /* 0x0000000832007c0c */ /* 0x000fe4000bf26270 */
[----:B------:R-:W-:Y:S02]  /*15d0*/  CS2R R98, SRZ ;  /* 0x0000000000627805 */ /* 0x000fe4000001ff00 */
[----:B------:R-:W-:Y:S02]  /*15e0*/  ISETP.GE.AND P2, PT, R51, UR8, PT ;  /* 0x0000000833007c0c */ /* 0x000fe4000bf46270 */
[----:B------:R-:W-:-:S02]  /*15f0*/  CS2R R96, SRZ ;  /* 0x0000000000607805 */ /* 0x000fc4000001ff00 */
[----:B------:R-:W-:Y:S02]  /*1600*/  ISETP.GE.AND P3, PT, R52, UR8, PT ;  /* 0x0000000834007c0c */ /* 0x000fe4000bf66270 */
[----:B------:R-:W-:Y:S02]  /*1610*/  CS2R R106, SRZ ;  /* 0x00000000006a7805 */ /* 0x000fe4000001ff00 */
[----:B------:R-:W-:Y:S02]  /*1620*/  CS2R R70, SRZ ;  /* 0x0000000000467805 */ /* 0x000fe4000001ff00 */
[----:B------:R-:W-:Y:S02]  /*1630*/  CS2R R94, SRZ ;  /* 0x00000000005e7805 */ /* 0x000fe4000001ff00 */
[----:B------:R-:W-:Y:S02]  /*1640*/  MOV R93, RZ ;  /* 0x000000ff005d7202 */ /* 0x000fe40000000f00 */
[----:B------:R-:W-:-:S02]  /*1650*/  CS2R R90, SRZ ;  /* 0x00000000005a7805 */ /* 0x000fc4000001ff00 */
[----:B------:R-:W-:Y:S01]  /*1660*/  IADD3 R67, PT, PT, R42, 0x1, RZ ;  /* 0x000000012a437810 */ /* 0x000fe20007ffe0ff */
[----:B------:R-:W-:Y:S01]  /*1670*/  HFMA2 R89, -RZ, RZ, 0, 0 ;  /* 0x00000000ff597431 */ /* 0x000fe200000001ff */
[----:B------:R-:W-:Y:S01]  /*1680*/  CS2R R86, SRZ ;  /* 0x0000000000567805 */ /* 0x000fe2000001ff00 */
[----:B------:R-:W-:Y:S01]  /*1690*/  HFMA2 R82, -RZ, RZ, 0, 0 ;  /* 0x00000000ff527431 */ /* 0x000fe200000001ff */
[----:B------:R-:W-:Y:S02]  /*16a0*/  ISETP.GE.AND P5, PT, R67, UR7, PT ;  /* 0x0000000743007c0c */ /* 0x000fe4000bfa6270 */
[----:B------:R-:W-:Y:S02]  /*16b0*/  CS2R R84, SRZ ;  /* 0x0000000000547805 */ /* 0x000fe4000001ff00 */
[----:B------:R-:W-:Y:S02]  /*16c0*/  MOV R116, RZ ;  /* 0x000000ff00747202 */ /* 0x000fe40000000f00 */
[----:B------:R-:W-:-:S02]  /*16d0*/  CS2R R80, SRZ ;  /* 0x0000000000507805 */ /* 0x000fc4000001ff00 */
[----:B------:R-:W-:Y:S01]  /*16e0*/  MOV R120, RZ ;  /* 0x000000ff00787202 */ /* 0x000fe20000000f00 */
[----:B------:R-:W-:Y:S01]  /*16f0*/  @!P4 LDS R58, [R54] ;  /* 0x00000000363ac984 */ /* 0x000fe20000000800 */
[----:B------:R-:W-:Y:S02]  /*1700*/  CS2R R78, SRZ ;  /* 0x00000000004e7805 */ /* 0x000fe4000001ff00 */
[----:B------:R-:W-:Y:S02]  /*1710*/  CS2R R76, SRZ ;  /* 0x00000000004c7805 */ /* 0x000fe4000001ff00 */
[----:B------:R-:W-:Y:S01]  /*1720*/  CS2R R74, SRZ ;  /* 0x00000000004a7805 */ /* 0x000fe2000001ff00 */
[----:B------:R-:W0:Y:S01]  /*1730*/  @!P0 LDS R140, [R57] ;  /* 0x00000000398c8984 */ /* 0x000e220000000800 */
[----:B------:R-:W-:Y:S01]  /*1740*/  HFMA2 R149, -RZ, RZ, 0, 0 ;  /* 0x00000000ff957431 */ /* 0x000fe200000001ff */
[----:B------:R-:W-:Y:S01]  /*1750*/  UIADD3 UR4, UPT, UPT, UR4, 0x10, URZ ;  /* 0x0000001004047890 */ /* 0x000fe2000fffe0ff */
[----:B------:R-:W-:Y:S01]  /*1760*/  HFMA2 R118, -RZ, RZ, 0, 0 ;  /* 0x00000000ff767431 */ /* 0x000fe200000001ff */
[----:B------:R-:W1:Y:S01]  /*1770*/  @!P1 LDS R9, [R57+0x4] ;  /* 0x0000040039099984 */ /* 0x000e620000000800 */
[----:B------:R-:W-:-:S03]  /*1780*/  HFMA2 R162, -RZ, RZ, 0, 0 ;  /* 0x00000000ffa27431 */ /* 0x000fc600000001ff */
[----:B------:R-:W2:Y:S04]  /*1790*/  @!P2 LDS R8, [R57+0x8] ;  /* 0x000008003908a984 */ /* 0x000ea80000000800 */
[----:B------:R-:W-:Y:S04]  /*17a0*/  @!P4 LDS R60, [R54+0x4] ;  /* 0x00000400363cc984 */ /* 0x000fe80000000800 */
[----:B------:R-:W3:Y:S04]  /*17b0*/  @!P1 LDS R6, [R57+0x104] ;  /* 0x0001040039069984 */ /* 0x000ee80000000800 */
[----:B------:R-:W4:Y:S04]  /*17c0*/  @!P2 LDS R73, [R57+0x108] ;  /* 0x000108003949a984 */ /* 0x000f280000000800 */
[----:B------:R-:W-:Y:S04]  /*17d0*/  @!P4 LDS R61, [R54+0x8] ;  /* 0x00000800363dc984 */ /* 0x000fe80000000800 */
[----:B------:R-:W5:Y:S04]  /*17e0*/  @!P1 LDS R114, [R57+0x204] ;  /* 0x0002040039729984 */ /* 0x000f680000000800 */
[----:B------:R-:W5:Y:S04]  /*17f0*/  @!P2 LDS R4, [R57+0x208] ;  /* 0x000208003904a984 */ /* 0x000f680000000800 */
[----:B------:R-:W-:Y:S04]  /*1800*/  @!P4 LDS R63, [R54+0xc] ;  /* 0x00000c00363fc984 */ /* 0x000fe80000000800 */
[----:B------:R-:W5:Y:S01]  /*1810*/  @!P1 LDS R112, [R57+0x304] ;  /* 0x0003040039709984 */ /* 0x000f620000000800 */
[----:B0-----:R-:W-:-:S03]  /*1820*/  FFMA R72, R140, R58, R41 ;  /* 0x0000003a8c487223 */ /* 0x001fc60000000029 */
[----:B------:R-:W0:Y:S01]  /*1830*/  @!P2 LDS R111, [R57+0x308] ;  /* 0x00030800396fa984 */ /* 0x000e220000000800 */
[----:B-1----:R-:W-:-:S03]  /*1840*/  FFMA R41, R9, R58, R40 ;  /* 0x0000003a09297223 */ /* 0x002fc60000000028 */
[----:B------:R-:W1:Y:S01]  /*1850*/  @!P3 LDS R7, [R57+0xc] ;  /* 0x00000c003907b984 */ /* 0x000e620000000800 */
[----:B--2---:R-:W-:-:S03]  /*1860*/  FFMA R40, R8, R58, R39 ;  /* 0x0000003a08287223 */ /* 0x004fc60000000027 */
[----:B------:R-:W2:Y:S04]  /*1870*/  @!P0 LDS R5, [R57+0x100] ;  /* 0x0001000039058984 */ /* 0x000ea80000000800 */
[----:B------:R-:W-:Y:S01]  /*1880*/  @!P4 LDS R62, [R54+0x10] ;  /* 0x00001000363ec984 */ /* 0x000fe20000000800 */
[----:B---3--:R-:W-:-:S03]  /*1890*/  FFMA R41, R6, R60, R41 ;  /* 0x0000003c06297223 */ /* 0x008fc60000000029 */
[----:B------:R-:W3:Y:S01]  /*18a0*/  @!P1 LDS R108, [R57+0x404] ;  /* 0x00040400396c9984 */ /* 0x000ee20000000800 */
[----:B----4-:R-:W-:-:S03]  /*18b0*/  FFMA R39, R73, R60, R40 ;  /* 0x0000003c49277223 */ /* 0x010fc60000000028 */
[----:B------:R-:W4:Y:S04]  /*18c0*/  @!P2 LDS R59, [R57+0x408] ;  /* 0x00040800393ba984 */ /* 0x000f280000000800 */
[----:B------:R-:W4:Y:S01]  /*18d0*/  @!P3 LDS R115, [R57+0x10c] ;  /* 0x00010c003973b984 */ /* 0x000f220000000800 */
[----:B-----5:R-:W-:-:S03]  /*18e0*/  FFMA R41, R114, R61, R41 ;  /* 0x0000003d72297223 */ /* 0x020fc60000000029 */
[----:B------:R-:W5:Y:S01]  /*18f0*/  @!P0 LDS R3, [R57+0x200] ;  /* 0x0002000039038984 */ /* 0x000f620000000800 */
[----:B------:R-:W-:-:S03]  /*1900*/  FFMA R40, R4, R61, R39 ;  /* 0x0000003d04287223 */ /* 0x000fc60000000027 */
[----:B------:R-:W-:Y:S04]  /*1910*/  @!P4 LDS R65, [R54+0x14] ;  /* 0x000014003641c984 */ /* 0x000fe80000000800 */
[----:B------:R-:W5:Y:S01]  /*1920*/  @!P1 LDS R2, [R57+0x504] ;  /* 0x0005040039029984 */ /* 0x000f620000000800 */
[----:B------:R-:W-:-:S03]  /*1930*/  FFMA R41, R112, R63, R41 ;  /* 0x0000003f70297223 */ /* 0x000fc60000000029 */
[----:B------:R-:W5:Y:S01]  /*1940*/  @!P2 LDS R105, [R57+0x508] ;  /* 0x000508003969a984 */ /* 0x000f620000000800 */
[----:B0-----:R-:W-:-:S03]  /*1950*/  FFMA R40, R111, R63, R40 ;  /* 0x0000003f6f287223 */ /* 0x001fc60000000028 */
[----:B------:R-:W0:Y:S01]  /*1960*/  @!P3 LDS R113, [R57+0x20c] ;  /* 0x00020c003971b984 */ /* 0x000e220000000800 */
[----:B-1----:R-:W-:-:S03]  /*1970*/  FFMA R38, R7, R58, R38 ;  /* 0x0000003a07267223 */ /* 0x002fc60000000026 */
[----:B------:R-:W1:Y:S01]  /*1980*/  @!P0 LDS R68, [R57+0x300] ;  /* 0x0003000039448984 */ /* 0x000e620000000800 */
[----:B--2---:R-:W-:-:S03]  /*1990*/  FFMA R72, R5, R60, R72 ;  /* 0x0000003c05487223 */ /* 0x004fc60000000048 */
[----:B------:R-:W-:Y:S04]  /*19a0*/  @!P4 LDS R64, [R54+0x18] ;  /* 0x000018003640c984 */ /* 0x000fe80000000800 */
[----:B------:R-:W2:Y:S01]  /*19b0*/  @!P1 LDS R102, [R57+0x604] ;  /* 0x0006040039669984 */ /* 0x000ea20000000800 */
[----:B---3--:R-:W-:-:S03]  /*19c0*/  FFMA R41, R108, R62, R41 ;  /* 0x0000003e6c297223 */ /* 0x008fc60000000029 */
[----:B------:R-:W3:Y:S01]  /*19d0*/  @!P2 LDS R101, [R57+0x608] ;  /* 0x000608003965a984 */ /* 0x000ee20000000800 */
[----:B----4-:R-:W-:-:S03]  /*19e0*/  FFMA R40, R59, R62, R40 ;  /* 0x0000003e3b287223 */ /* 0x010fc60000000028 */
[----:B------:R-:W4:Y:S01]  /*19f0*/  @!P0 LDS R109, [R57+0x400] ;  /* 0x00040000396d8984 */ /* 0x000f220000000800 */
[----:B------:R-:W-:-:S03]  /*1a00*/  FFMA R38, R115, R60, R38 ;  /* 0x0000003c73267223 */ /* 0x000fc60000000026 */
[----:B------:R-:W-:Y:S01]  /*1a10*/  @!P4 LDS R66, [R54+0x1c] ;  /* 0x00001c003642c984 */ /* 0x000fe20000000800 */
[----:B-----5:R-:W-:Y:S01]  /*1a20*/  FFMA R67, R3, R61, R72 ;  /* 0x0000003d03437223 */ /* 0x020fe20000000048 */
[----:B------:R-:W-:Y:S02]  /*1a30*/  HFMA2 R72, -RZ, RZ, 0, 0 ;  /* 0x00000000ff487431 */ /* 0x000fe400000001ff */
[----:B------:R-:W5:Y:S04]  /*1a40*/  @!P1 LDS R98, [R57+0x704] ;  /* 0x0007040039629984 */ /* 0x000f680000000800 */
[----:B------:R-:W5:Y:S01]  /*1a50*/  @!P2 LDS R97, [R57+0x708] ;  /* 0x000708003961a984 */ /* 0x000f620000000800 */
[----:B------:R-:W-:-:S03]  /*1a60*/  FFMA R41, R2, R65, R41 ;  /* 0x0000004102297223 */ /* 0x000fc60000000029 */
[----:B------:R-:W5:Y:S01]  /*1a70*/  @!P0 LDS R106, [R57+0x500] ;  /* 0x00050000396a8984 */ /* 0x000f620000000800 */
[----:B------:R-:W-:-:S03]  /*1a80*/  FFMA R40, R105, R65, R40 ;  /* 0x0000004169287223 */ /* 0x000fc60000000028 */
[----:B------:R-:W-:Y:S01]  /*1a90*/  @!P4 LDS R70, [R54+0x20] ;  /* 0x000020003646c984 */ /* 0x000fe20000000800 */
[----:B0-----:R-:W-:-:S03]  /*1aa0*/  FFMA R61, R113, R61, R38 ;  /* 0x0000003d713d7223 */ /* 0x001fc60000000026 */
[----:B------:R-:W0:Y:S01]  /*1ab0*/  @!P1 LDS R94, [R57+0x804] ;  /* 0x00080400395e9984 */ /* 0x000e220000000800 */
[----:B-1----:R-:W-:Y:S01]  /*1ac0*/  FFMA R38, R68, R63, R67 ;  /* 0x0000003f44267223 */ /* 0x002fe20000000043 */
[----:B------:R-:W-:Y:S02]  /*1ad0*/  HFMA2 R67, -RZ, RZ, 0, 0 ;  /* 0x00000000ff437431 */ /* 0x000fe400000001ff */
[----:B------:R-:W1:Y:S04]  /*1ae0*/  @!P2 LDS R93, [R57+0x808] ;  /* 0x00080800395da984 */ /* 0x000e680000000800 */
[----:B------:R-:W1:Y:S01]  /*1af0*/  @!P0 LDS R103, [R57+0x600] ;  /* 0x0006000039678984 */ /* 0x000e620000000800 */
[----:B--2---:R-:W-:-:S03]  /*1b00*/  FFMA R41, R102, R64, R41 ;  /* 0x0000004066297223 */ /* 0x004fc60000000029 */
[----:B------:R-:W2:Y:S01]  /*1b10*/  @!P0 LDS R99, [R57+0x700] ;  /* 0x0007000039638984 */ /* 0x000ea20000000800 */
        /* <DEDUP_REMOVED lines=8> */
[----:B------:R-:W5:Y:S01]  /*1ba0*/  @!P3 LDS R100, [R57+0x60c] ;  /* 0x00060c003964b984 */ /* 0x000f620000000800 */
[----:B------:R-:W-:-:S03]  /*1bb0*/  FFMA R38, R106, R65, R39 ;  /* 0x000000416a267223 */ /* 0x000fc60000000027 */
[----:B------:R-:W5:Y:S04]  /*1bc0*/  @!P3 LDS R96, [R57+0x70c] ;  /* 0x00070c003960b984 */ /* 0x000f680000000800 */
[----:B------:R-:W5:Y:S01]  /*1bd0*/  @!P3 LDS R91, [R57+0x80c] ;  /* 0x00080c00395bb984 */ /* 0x000f620000000800 */
[-C--:B0-----:R-:W-:Y:S01]  /*1be0*/  FFMA R122, R94, R70.reuse, R41 ;  /* 0x000000465e7a7223 */ /* 0x081fe20000000029 */
[----:B-1----:R-:W-:Y:S01]  /*1bf0*/  FFMA R124, R93, R70, R40 ;  /* 0x000000465d7c7223 */ /* 0x002fe20000000028 */
[----:B------:R-:W-:Y:S01]  /*1c00*/  CS2R R40, SRZ ;  /* 0x0000000000287805 */ /* 0x000fe2000001ff00 */
[----:B------:R-:W-:Y:S01]  /*1c10*/  @!P0 LDS R90, [R57+0x900] ;  /* 0x00090000395a8984 */ /* 0x000fe20000000800 */
[----:B------:R-:W-:-:S03]  /*1c20*/  FFMA R38, R103, R64, R38 ;  /* 0x0000004067267223 */ /* 0x000fc60000000026 */
[----:B------:R-:W-:Y:S01]  /*1c30*/  @!P1 LDS R89, [R57+0x904] ;  /* 0x0009040039599984 */ /* 0x000fe20000000800 */
[----:B--2---:R-:W-:-:S03]  /*1c40*/  FFMA R38, R99, R66, R38 ;  /* 0x0000004263267223 */ /* 0x004fc60000000026 */
[----:B------:R-:W0:Y:S01]  /*1c50*/  @!P4 LDS R41, [R54+0x24] ;  /* 0x000024003629c984 */ /* 0x000e220000000800 */
[----:B---3--:R-:W-:-:S03]  /*1c60*/  FFMA R58, R110, R63, R61 ;  /* 0x0000003f6e3a7223 */ /* 0x008fc6000000003d */
[----:B------:R-:W1:Y:S01]  /*1c70*/  @!P2 LDS R87, [R57+0x908] ;  /* 0x000908003957a984 */ /* 0x000e620000000800 */
[----:B----4-:R-:W-:Y:S01]  /*1c80*/  FFMA R147, R95, R70, R38 ;  /* 0x000000465f937223 */ /* 0x010fe20000000026 */
[----:B------:R-:W-:Y:S02]  /*1c90*/  CS2R R38, SRZ ;  /* 0x0000000000267805 */ /* 0x000fe4000001ff00 */
[----:B------:R-:W2:Y:S01]  /*1ca0*/  @!P3 LDS R86, [R57+0x90c] ;  /* 0x00090c003956b984 */ /* 0x000ea20000000800 */
[----:B------:R-:W-:Y:S01]  /*1cb0*/  FFMA R61, R107, R62, R58 ;  /* 0x0000003e6b3d7223 */ /* 0x000fe2000000003a */
[----:B------:R-:W-:Y:S02]  /*1cc0*/  CS2R R62, SRZ ;  /* 0x00000000003e7805 */ /* 0x000fe4000001ff00 */
[----:B------:R-:W-:Y:S01]  /*1cd0*/  @!P4 LDS R116, [R54+0x28] ;  /* 0x000028003674c984 */ /* 0x000fe20000000800 */
[----:B------:R-:W-:Y:S01]  /*1ce0*/  MOV R58, RZ ;  /* 0x000000ff003a7202 */ /* 0x000fe20000000f00 */
[----:B-----5:R-:W-:-:S02]  /*1cf0*/  FFMA R61, R104, R65, R61 ;  /* 0x00000041683d7223 */ /* 0x020fc4000000003d */
[----:B------:R-:W3:Y:S02]  /*1d00*/  @!P0 LDS R85, [R57+0xa00] ;  /* 0x000a000039558984 */ /* 0x000ee40000000800 */
[----:B------:R-:W-:Y:S01]  /*1d10*/  FFMA R61, R100, R64, R61 ;  /* 0x00000040643d7223 */ /* 0x000fe2000000003d */
[----:B------:R-:W-:Y:S01]  /*1d20*/  CS2R R64, SRZ ;  /* 0x0000000000407805 */ /* 0x000fe2000001ff00 */
[----:B------:R-:W4:Y:S02]  /*1d30*/  @!P1 LDS R84, [R57+0xa04] ;  /* 0x000a040039549984 */ /* 0x000f240000000800 */
[----:B------:R-:W-:Y:S01]  /*1d40*/  FFMA R66, R96, R66, R61 ;  /* 0x0000004260427223 */ /* 0x000fe2000000003d */
[----:B------:R-:W-:Y:S01]  /*1d50*/  CS2R R60, SRZ ;  /* 0x00000000003c7805 */ /* 0x000fe2000001ff00 */
[----:B------:R-:W5:Y:S02]  /*1d60*/  @!P2 LDS R82, [R57+0xa08] ;  /* 0x000a08003952a984 */ /* 0x000f640000000800 */
[----:B------:R-:W-:Y:S01]  /*1d70*/  FFMA R151, R91, R70, R66 ;  /* 0x000000465b977223 */ /* 0x000fe20000000042 */
[----:B------:R-:W-:Y:S01]  /*1d80*/  MOV R70, RZ ;  /* 0x000000ff00467202 */ /* 0x000fe20000000f00 */
[----:B------:R-:W5:Y:S01]  /*1d90*/  @!P3 LDS R81, [R57+0xa0c] ;  /* 0x000a0c003951b984 */ /* 0x000f620000000800 */
[----:B------:R-:W-:-:S03]  /*1da0*/  MOV R66, RZ ;  /* 0x000000ff00427202 */ /* 0x000fc60000000f00 */
[----:B------:R-:W-:Y:S04]  /*1db0*/  @!P4 LDS R120, [R54+0x2c] ;  /* 0x00002c003678c984 */ /* 0x000fe80000000800 */
[----:B------:R-:W5:Y:S04]  /*1dc0*/  @!P0 LDS R80, [R57+0xb00] ;  /* 0x000b000039508984 */ /* 0x000f680000000800 */
[----:B------:R-:W5:Y:S01]  /*1dd0*/  @!P1 LDS R79, [R57+0xb04] ;  /* 0x000b0400394f9984 */ /* 0x000f620000000800 */
[-C--:B0-----:R-:W-:Y:S01]  /*1de0*/  FFMA R126, R90, R41.reuse, R147 ;  /* 0x000000295a7e7223 */ /* 0x081fe20000000093 */
[----:B------:R-:W-:-:S02]  /*1df0*/  FFMA R147, R89, R41, R122 ;  /* 0x0000002959937223 */ /* 0x000fc4000000007a */
        /* <DEDUP_REMOVED lines=17> */
[----:B------:R-:W-:-:S03]  /*1f10*/  FFMA R124, R79, R120, R124 ;  /* 0x000000784f7c7223 */ /* 0x000fc6000000007c */
[----:B------:R-:W5:Y:S01]  /*1f20*/  @!P2 LDS R69, [R57+0xd08] ;  /* 0x000d08003945a984 */ /* 0x000f620000000800 */
[----:B0-----:R-:W-:-:S03]  /*1f30*/  FFMA R153, R78, R120, R153 ;  /* 0x000000784e997223 */ /* 0x001fc60000000099 */
[----:B------:R-:W0:Y:S01]  /*1f40*/  @!P3 LDS R67, [R57+0xd0c] ;  /* 0x000d0c003943b984 */ /* 0x000e220000000800 */
[----:B-1----:R-:W-:Y:S01]  /*1f50*/  FFMA R147, R77, R120, R122 ;  /* 0x000000784d937223 */ /* 0x002fe2000000007a */
[----:B------:R-:W-:Y:S02]  /*1f60*/  MOV R120, RZ ;  /* 0x000000ff00787202 */ /* 0x000fe40000000f00 */
[----:B------:R-:W-:Y:S04]  /*1f70*/  @!P4 LDS R38, [R54+0x38] ;  /* 0x000038003626c984 */ /* 0x000fe80000000800 */
[----:B------:R-:W1:Y:S01]  /*1f80*/  @!P0 LDS R66, [R57+0xe00] ;  /* 0x000e000039428984 */ /* 0x000e620000000800 */
[----:B--2---:R-:W-:-:S03]  /*1f90*/  FFMA R116, R76, R39, R41 ;  /* 0x000000274c747223 */ /* 0x004fc60000000029 */
[----:B------:R-:W2:Y:S01]  /*1fa0*/  @!P1 LDS R65, [R57+0xe04] ;  /* 0x000e040039419984 */ /* 0x000ea20000000800 */
[----:B---3--:R-:W-:-:S03]  /*1fb0*/  FFMA R41, R75, R39, R124 ;  /* 0x000000274b297223 */ /* 0x008fc6000000007c */
[----:B------:R-:W3:Y:S01]  /*1fc0*/  @!P2 LDS R64, [R57+0xe08] ;  /* 0x000e08003940a984 */ /* 0x000ee20000000800 */
[----:B----4-:R-:W-:-:S03]  /*1fd0*/  FFMA R122, R74, R39, R153 ;  /* 0x000000274a7a7223 */ /* 0x010fc60000000099 */
[----:B------:R-:W4:Y:S01]  /*1fe0*/  @!P3 LDS R63, [R57+0xe0c] ;  /* 0x000e0c00393fb984 */ /* 0x000f220000000800 */
[----:B-----5:R-:W-:Y:S01]  /*1ff0*/  FFMA R124, R72, R39, R147 ;  /* 0x00000027487c7223 */ /* 0x020fe20000000093 */
[----:B------:R-:W-:Y:S02]  /*2000*/  MOV R147, RZ ;  /* 0x000000ff00937202 */ /* 0x000fe40000000f00 */
[----:B------:R-:W-:Y:S01]  /*2010*/  @!P4 LDS R149, [R54+0x3c] ;  /* 0x00003c003695c984 */ /* 0x000fe20000000800 */
[----:B------:R-:W-:-:S03]  /*2020*/  ISETP.GE.AND P4, PT, R46, UR7, PT ;  /* 0x000000072e007c0c */ /* 0x000fc6000bf86270 */
[----:B------:R-:W5:Y:S01]  /*2030*/  @!P0 LDS R62, [R57+0xf00] ;  /* 0x000f0000393e8984 */ /* 0x000f620000000800 */
[-C--:B------:R-:W-:Y:S01]  /*2040*/  FFMA R39, R71, R40.reuse, R116 ;  /* 0x0000002847277223 */ /* 0x080fe20000000074 */
[----:B------:R-:W-:Y:S02]  /*2050*/  HFMA2 R116, -RZ, RZ, 0, 0 ;  /* 0x00000000ff747431 */ /* 0x000fe400000001ff */
[----:B------:R-:W5:Y:S01]  /*2060*/  @!P1 LDS R61, [R57+0xf04] ;  /* 0x000f0400393d9984 */ /* 0x000f620000000800 */
[----:B------:R-:W-:-:S03]  /*2070*/  FFMA R126, R70, R40, R41 ;  /* 0x00000028467e7223 */ /* 0x000fc60000000029 */
[----:B------:R-:W5:Y:S01]  /*2080*/  @!P2 LDS R60, [R57+0xf08] ;  /* 0x000f0800393ca984 */ /* 0x000f620000000800 */
[----:B------:R-:W-:-:S03]  /*2090*/  FFMA R41, R69, R40, R122 ;  /* 0x0000002845297223 */ /* 0x000fc6000000007a */
[----:B------:R-:W5:Y:S01]  /*20a0*/  @!P3 LDS R58, [R57+0xf0c] ;  /* 0x000f0c00393ab984 */ /* 0x000f620000000800 */
[----:B0-----:R-:W-:Y:S01]  /*20b0*/  FFMA R124, R67, R40, R124 ;  /* 0x00000028437c7223 */ /* 0x001fe2000000007c */
[----:B------:R-:W-:Y:S02]  /*20c0*/  ISETP.GE.AND P3, PT, R47, UR7, PT ;  /* 0x000000072f007c0c */ /* 0x000fe4000bf66270 */
[----:B------:R-:W0:Y:S04]  /*20d0*/  @!P5 LDS R118, [R54+0x40] ;  /* 0x000040003676d984 */ /* 0x000e280000000800 */
[----:B------:R-:W0:Y:S01]  /*20e0*/  @!P5 LDS R120, [R54+0x44] ;  /* 0x000044003678d984 */ /* 0x000e220000000800 */
[----:B-1----:R-:W-:-:S03]  /*20f0*/  FFMA R39, R66, R38, R39 ;  /* 0x0000002642277223 */ /* 0x002fc60000000027 */
[----:B------:R-:W1:Y:S01]  /*2100*/  @!P5 LDS R116, [R54+0x48] ;  /* 0x000048003674d984 */ /* 0x000e620000000800 */
[-C--:B--2---:R-:W-:Y:S01]  /*2110*/  FFMA R126, R65, R38.reuse, R126 ;  /* 0x00000026417e7223 */ /* 0x084fe2000000007e */
[-C--:B---3--:R-:W-:Y:S02]  /*2120*/  FFMA R151, R64, R38.reuse, R41 ;  /* 0x0000002640977223 */ /* 0x088fe40000000029 */
[----:B------:R-:W2:Y:S01]  /*2130*/  @!P5 LDS R147, [R54+0x4c] ;  /* 0x00004c003693d984 */ /* 0x000ea20000000800 */
[----:B----4-:R-:W-:Y:S01]  /*2140*/  FFMA R153, R63, R38, R124 ;  /* 0x000000263f997223 */ /* 0x010fe2000000007c */
[-C--:B-----5:R-:W-:Y:S01]  /*2150*/  FFMA R41, R62, R149.reuse, R39 ;  /* 0x000000953e297223 */ /* 0x0a0fe20000000027 */
[-C--:B------:R-:W-:Y:S01]  /*2160*/  FFMA R40, R61, R149.reuse, R126 ;  /* 0x000000953d287223 */ /* 0x080fe2000000007e */
[----:B------:R-:W-:Y:S01]  /*2170*/  MOV R126, RZ ;  /* 0x000000ff007e7202 */ /* 0x000fe20000000f00 */
[-C--:B------:R-:W-:Y:S01]  /*2180*/  FFMA R39, R60, R149.reuse, R151 ;  /* 0x000000953c277223 */ /* 0x080fe20000000097 */
[----:B------:R-:W-:Y:S01]  /*2190*/  FFMA R38, R58, R149, R153 ;  /* 0x000000953a267223 */ /* 0x000fe20000000099 */
[-C--:B0-----:R-:W-:Y:S01]  /*21a0*/  FFMA R122, R140, R118.reuse, R37 ;  /* 0x000000768c7a7223 */ /* 0x081fe20000000025 */
[-C--:B------:R-:W-:Y:S01]  /*21b0*/  FFMA R149, R9, R118.reuse, R36 ;  /* 0x0000007609957223 */ /* 0x080fe20000000024 */
[----:B------:R-:W-:Y:S01]  /*21c0*/  CS2R R36, SRZ ;  /* 0x0000000000247805 */ /* 0x000fe2000001ff00 */
[-C--:B------:R-:W-:Y:S01]  /*21d0*/  FFMA R124, R8, R118.reuse, R35 ;  /* 0x00000076087c7223 */ /* 0x080fe20000000023 */
[----:B------:R-:W-:Y:S01]  /*21e0*/  FFMA R118, R7, R118, R34 ;  /* 0x0000007607767223 */ /* 0x000fe20000000022 */
[----:B------:R-:W-:Y:S01]  /*21f0*/  CS2R R34, SRZ ;  /* 0x0000000000227805 */ /* 0x000fe2000001ff00 */
[-C--:B------:R-:W-:Y:S01]  /*2200*/  FFMA R122, R5, R120.reuse, R122 ;  /* 0x00000078057a7223 */ /* 0x080fe2000000007a */
[-C--:B------:R-:W-:Y:S01]  /*2210*/  FFMA R151, R73, R120.reuse, R124 ;  /* 0x0000007849977223 */ /* 0x080fe2000000007c */
[----:B------:R-:W0:Y:S01]  /*2220*/  @!P5 LDS R36, [R54+0x50] ;  /* 0x000050003624d984 */ /* 0x000e220000000800 */
[-C--:B------:R-:W-:Y:S01]  /*2230*/  FFMA R149, R6, R120.reuse, R149 ;  /* 0x0000007806957223 */ /* 0x080fe20000000095 */
[----:B------:R-:W-:Y:S01]  /*2240*/  FFMA R118, R115, R120, R118 ;  /* 0x0000007873767223 */ /* 0x000fe20000000076 */
[-C--:B-1----:R-:W-:Y:S01]  /*2250*/  FFMA R120, R4, R116.reuse, R151 ;  /* 0x0000007404787223 */ /* 0x082fe20000000097 */
[----:B------:R-:W1:Y:S01]  /*2260*/  @!P5 LDS R37, [R54+0x54] ;  /* 0x000054003625d984 */ /* 0x000e620000000800 */
[-C--:B------:R-:W-:Y:S01]  /*2270*/  FFMA R153, R3, R116.reuse, R122 ;  /* 0x0000007403997223 */ /* 0x080fe2000000007a */
[-C--:B------:R-:W-:Y:S01]  /*2280*/  FFMA R149, R114, R116.reuse, R149 ;  /* 0x0000007472957223 */ /* 0x080fe20000000095 */
[----:B------:R-:W-:Y:S01]  /*2290*/  FFMA R151, R113, R116, R118 ;  /* 0x0000007471977223 */ /* 0x000fe20000000076 */
[----:B------:R-:W3:Y:S01]  /*22a0*/  @!P5 LDS R35, [R54+0x58] ;  /* 0x000058003623d984 */ /* 0x000ee20000000800 */
[----:B------:R-:W-:Y:S01]  /*22b0*/  HFMA2 R116, -RZ, RZ, 0, 0 ;  /* 0x00000000ff747431 */ /* 0x000fe200000001ff */
[----:B------:R-:W-:Y:S01]  /*22c0*/  MOV R118, RZ ;  /* 0x000000ff00767202 */ /* 0x000fe20000000f00 */
[-C--:B--2---:R-:W-:Y:S01]  /*22d0*/  FFMA R122, R68, R147.reuse, R153 ;  /* 0x00000093447a7223 */ /* 0x084fe20000000099 */
[----:B------:R-:W2:Y:S01]  /*22e0*/  @!P5 LDS R34, [R54+0x5c] ;  /* 0x00005c003622d984 */ /* 0x000ea20000000800 */
[-C--:B------:R-:W-:Y:S01]  /*22f0*/  FFMA R149, R112, R147.reuse, R149 ;  /* 0x0000009370957223 */ /* 0x080fe20000000095 */
[-C--:B------:R-:W-:Y:S01]  /*2300*/  FFMA R120, R111, R147.reuse, R120 ;  /* 0x000000936f787223 */ /* 0x080fe20000000078 */
[----:B------:R-:W-:Y:S01]  /*2310*/  FFMA R124, R110, R147, R151 ;  /* 0x000000936e7c7223 */ /* 0x000fe20000000097 */
[----:B------:R-:W-:Y:S04]  /*2320*/  @!P5 LDS R118, [R54+0x64] ;  /* 0x000064003676d984 */ /* 0x000fe80000000800 */
[----:B------:R-:W4:Y:S01]  /*2330*/  @!P5 LDS R116, [R54+0x60] ;  /* 0x000060003674d984 */ /* 0x000f220000000800 */
[-C--:B0-----:R-:W-:Y:S01]  /*2340*/  FFMA R147, R109, R36.reuse, R122 ;  /* 0x000000246d937223 */ /* 0x081fe2000000007a */
[-C--:B------:R-:W-:Y:S01]  /*2350*/  FFMA R149, R108, R36.reuse, R149 ;  /* 0x000000246c957223 */ /* 0x080fe20000000095 */
[-C--:B------:R-:W-:Y:S01]  /*2360*/  FFMA R120, R59, R36.reuse, R120 ;  /* 0x000000243b787223 */ /* 0x080fe20000000078 */
[----:B------:R-:W-:Y:S01]  /*2370*/  FFMA R151, R107, R36, R124 ;  /* 0x000000246b977223 */ /* 0x000fe2000000007c */
[-C--:B-1----:R-:W-:Y:S01]  /*2380*/  FFMA R122, R106, R37.reuse, R147 ;  /* 0x000000256a7a7223 */ /* 0x082fe20000000093 */
[-C--:B------:R-:W-:Y:S01]  /*2390*/  FFMA R149, R2, R37.reuse, R149 ;  /* 0x0000002502957223 */ /* 0x080fe20000000095 */
[-C--:B------:R-:W-:Y:S01]  /*23a0*/  FFMA R120, R105, R37.reuse, R120 ;  /* 0x0000002569787223 */ /* 0x080fe20000000078 */
[----:B------:R-:W-:Y:S01]  /*23b0*/  FFMA R151, R104, R37, R151 ;  /* 0x0000002568977223 */ /* 0x000fe20000000097 */
[----:B------:R-:W-:Y:S01]  /*23c0*/  CS2R R36, SRZ ;  /* 0x0000000000247805 */ /* 0x000fe2000001ff00 */
[-C--:B---3--:R-:W-:Y:S01]  /*23d0*/  FFMA R122, R103, R35.reuse, R122 ;  /* 0x00000023677a7223 */ /* 0x088fe2000000007a */
[-C--:B------:R-:W-:Y:S01]  /*23e0*/  FFMA R149, R102, R35.reuse, R149 ;  /* 0x0000002366957223 */ /* 0x080fe20000000095 */
[-C--:B------:R-:W-:Y:S01]  /*23f0*/  FFMA R120, R101, R35.reuse, R120 ;  /* 0x0000002365787223 */ /* 0x080fe20000000078 */
[----:B------:R-:W-:Y:S01]  /*2400*/  FFMA R151, R100, R35, R151 ;  /* 0x0000002364977223 */ /* 0x000fe20000000097 */
[----:B------:R-:W-:Y:S01]  /*2410*/  HFMA2 R35, -RZ, RZ, 0, 0 ;  /* 0x00000000ff237431 */ /* 0x000fe200000001ff */
[----:B------:R-:W0:Y:S01]  /*2420*/  @!P5 LDS R36, [R54+0x68] ;  /* 0x000068003624d984 */ /* 0x000e220000000800 */
[-C--:B--2---:R-:W-:Y:S01]  /*2430*/  FFMA R122, R99, R34.reuse, R122 ;  /* 0x00000022637a7223 */ /* 0x084fe2000000007a */
[-C--:B------:R-:W-:Y:S01]  /*2440*/  FFMA R149, R98, R34.reuse, R149 ;  /* 0x0000002262957223 */ /* 0x080fe20000000095 */
[-C--:B------:R-:W-:Y:S01]  /*2450*/  FFMA R120, R97, R34.reuse, R120 ;  /* 0x0000002261787223 */ /* 0x080fe20000000078 */
[----:B------:R-:W-:Y:S01]  /*2460*/  FFMA R124, R96, R34, R151 ;  /* 0x00000022607c7223 */ /* 0x000fe20000000097 */
[----:B------:R-:W-:Y:S01]  /*2470*/  MOV R34, RZ ;  /* 0x000000ff00227202 */ /* 0x000fe20000000f00 */
[-C--:B----4-:R-:W-:Y:S01]  /*2480*/  FFMA R147, R95, R116.reuse, R122 ;  /* 0x000000745f937223 */ /* 0x090fe2000000007a */
[-C--:B------:R-:W-:Y:S01]  /*2490*/  FFMA R122, R94, R116.reuse, R149 ;  /* 0x000000745e7a7223 */ /* 0x080fe20000000095 */
[-C--:B------:R-:W-:Y:S01]  /*24a0*/  FFMA R120, R93, R116.reuse, R120 ;  /* 0x000000745d787223 */ /* 0x080fe20000000078 */
[----:B------:R-:W1:Y:S01]  /*24b0*/  @!P5 LDS R35, [R54+0x6c] ;  /* 0x00006c003623d984 */ /* 0x000e620000000800 */
[----:B------:R-:W-:Y:S01]  /*24c0*/  FFMA R149, R91, R116, R124 ;  /* 0x000000745b957223 */ /* 0x000fe2000000007c */
[----:B------:R-:W-:-:S02]  /*24d0*/  HFMA2 R116, -RZ, RZ, 0, 0 ;  /* 0x00000000ff747431 */ /* 0x000fc400000001ff */
[-C--:B------:R-:W-:Y:S01]  /*24e0*/  FFMA R124, R90, R118.reuse, R147 ;  /* 0x000000765a7c7223 */ /* 0x080fe20000000093 */
[----:B------:R-:W2:Y:S01]  /*24f0*/  @!P5 LDS R37, [R54+0x70] ;  /* 0x000070003625d984 */ /* 0x000ea20000000800 */
[-C--:B------:R-:W-:Y:S01]  /*2500*/  FFMA R147, R89, R118.reuse, R122 ;  /* 0x0000007659937223 */ /* 0x080fe2000000007a */
[-C--:B------:R-:W-:Y:S01]  /*2510*/  FFMA R151, R87, R118.reuse, R120 ;  /* 0x0000007657977223 */ /* 0x080fe20000000078 */
[----:B------:R-:W-:Y:S01]  /*2520*/  FFMA R118, R86, R118, R149 ;  /* 0x0000007656767223 */ /* 0x000fe20000000095 */
[----:B------:R-:W3:Y:S01]  /*2530*/  @!P5 LDS R34, [R54+0x74] ;  /* 0x000074003622d984 */ /* 0x000ee20000000800 */
[----:B------:R-:W-:Y:S01]  /*2540*/  MOV R149, RZ ;  /* 0x000000ff00957202 */ /* 0x000fe20000000f00 */
[----:B------:R-:W-:Y:S02]  /*2550*/  HFMA2 R122, -RZ, RZ, 0, 0 ;  /* 0x00000000ff7a7431 */ /* 0x000fe400000001ff */
[----:B------:R-:W4:Y:S04]  /*2560*/  @!P5 LDS R116, [R54+0x78] ;  /* 0x000078003674d984 */ /* 0x000f280000000800 */
[----:B------:R-:W5:Y:S01]  /*2570*/  @!P5 LDS R149, [R54+0x7c] ;  /* 0x00007c003695d984 */ /* 0x000f620000000800 */
[-C--:B0-----:R-:W-:Y:S01]  /*2580*/  FFMA R153, R85, R36.reuse, R124 ;  /* 0x0000002455997223 */ /* 0x081fe2000000007c */
[-C--:B------:R-:W-:Y:S01]  /*2590*/  FFMA R120, R84, R36.reuse, R147 ;  /* 0x0000002454787223 */ /* 0x080fe20000000093 */
[-C--:B------:R-:W-:Y:S01]  /*25a0*/  FFMA R151, R82, R36.reuse, R151 ;  /* 0x0000002452977223 */ /* 0x080fe20000000097 */
[----:B------:R-:W-:Y:S01]  /*25b0*/  FFMA R118, R81, R36, R118 ;  /* 0x0000002451767223 */ /* 0x000fe20000000076 */
[----:B------:R-:W-:Y:S01]  /*25c0*/  IADD3 R36, PT, PT, R42, 0x2, RZ ;  /* 0x000000022a247810 */ /* 0x000fe20007ffe0ff */
[----:B------:R-:W-:-:S03]  /*25d0*/  HFMA2 R124, -RZ, RZ, 0, 0 ;  /* 0x00000000ff7c7431 */ /* 0x000fc600000001ff */
[----:B------:R-:W-:Y:S01]  /*25e0*/  ISETP.GE.AND P0, PT, R36, UR7, PT ;  /* 0x0000000724007c0c */ /* 0x000fe2000bf06270 */
[-C--:B-1----:R-:W-:Y:S01]  /*25f0*/  FFMA R153, R80, R35.reuse, R153 ;  /* 0x0000002350997223 */ /* 0x082fe20000000099 */
[-C--:B------:R-:W-:Y:S01]  /*2600*/  FFMA R120, R79, R35.reuse, R120 ;  /* 0x000000234f787223 */ /* 0x080fe20000000078 */
[-C--:B------:R-:W-:Y:S01]  /*2610*/  FFMA R151, R78, R35.reuse, R151 ;  /* 0x000000234e977223 */ /* 0x080fe20000000097 */
[----:B------:R-:W-:Y:S01]  /*2620*/  FFMA R35, R77, R35, R118 ;  /* 0x000000234d237223 */ /* 0x000fe20000000076 */
[-C--:B--2---:R-:W-:Y:S01]  /*2630*/  FFMA R36, R76, R37.reuse, R153 ;  /* 0x000000254c247223 */ /* 0x084fe20000000099 */
[-C--:B------:R-:W-:Y:S01]  /*2640*/  FFMA R147, R75, R37.reuse, R120 ;  /* 0x000000254b937223 */ /* 0x080fe20000000078 */
[-C--:B------:R-:W-:Y:S01]  /*2650*/  FFMA R118, R74, R37.reuse, R151 ;  /* 0x000000254a767223 */ /* 0x080fe20000000097 */
[----:B------:R-:W-:Y:S01]  /*2660*/  FFMA R120, R72, R37, R35 ;  /* 0x0000002548787223 */ /* 0x000fe20000000023 */
[-C--:B---3--:R-:W-:Y:S01]  /*2670*/  FFMA R35, R71, R34.reuse, R36 ;  /* 0x0000002247237223 */ /* 0x088fe20000000024 */
[-C--:B------:R-:W-:Y:S01]  /*2680*/  FFMA R36, R70, R34.reuse, R147 ;  /* 0x0000002246247223 */ /* 0x080fe20000000093 */
[-C--:B------:R-:W-:Y:S01]  /*2690*/  FFMA R37, R69, R34.reuse, R118 ;  /* 0x0000002245257223 */ /* 0x080fe20000000076 */
[----:B------:R-:W-:Y:S01]  /*26a0*/  FFMA R120, R67, R34, R120 ;  /* 0x0000002243787223 */ /* 0x000fe20000000078 */
[----:B------:R-:W0:Y:S01]  /*26b0*/  @!P0 LDS R124, [R54+0x80] ;  /* 0x00008000367c8984 */ /* 0x000e220000000800 */
[----:B------:R-:W-:Y:S01]  /*26c0*/  MOV R147, RZ ;  /* 0x000000ff00937202 */ /* 0x000fe20000000f00 */
[----:B------:R-:W-:-:S02]  /*26d0*/  HFMA2 R118, -RZ, RZ, 0, 0 ;  /* 0x00000000ff767431 */ /* 0x000fc400000001ff */
[-C--:B----4-:R-:W-:Y:S01]  /*26e0*/  FFMA R35, R66, R116.reuse, R35 ;  /* 0x0000007442237223 */ /* 0x090fe20000000023 */
[----:B------:R-:W1:Y:S01]  /*26f0*/  @!P0 LDS R126, [R54+0x84] ;  /* 0x00008400367e8984 */ /* 0x000e620000000800 */
[-C--:B------:R-:W-:Y:S01]  /*2700*/  FFMA R36, R65, R116.reuse, R36 ;  /* 0x0000007441247223 */ /* 0x080fe20000000024 */
[-C--:B------:R-:W-:Y:S01]  /*2710*/  FFMA R151, R64, R116.reuse, R37 ;  /* 0x0000007440977223 */ /* 0x080fe20000000025 */
[----:B------:R-:W-:Y:S01]  /*2720*/  FFMA R153, R63, R116, R120 ;  /* 0x000000743f997223 */ /* 0x000fe20000000078 */
[----:B------:R-:W2:Y:S01]  /*2730*/  @!P0 LDS R122, [R54+0x88] ;  /* 0x00008800367a8984 */ /* 0x000ea20000000800 */
[-C--:B-----5:R-:W-:Y:S01]  /*2740*/  FFMA R37, R62, R149.reuse, R35 ;  /* 0x000000953e257223 */ /* 0x0a0fe20000000023 */
[-C--:B------:R-:W-:Y:S01]  /*2750*/  FFMA R36, R61, R149.reuse, R36 ;  /* 0x000000953d247223 */ /* 0x080fe20000000024 */
[-C--:B------:R-:W-:Y:S01]  /*2760*/  FFMA R35, R60, R149.reuse, R151 ;  /* 0x000000953c237223 */ /* 0x080fe20000000097 */
[----:B------:R-:W3:Y:S01]  /*2770*/  @!P0 LDS R147, [R54+0x8c] ;  /* 0x00008c0036938984 */ /* 0x000ee20000000800 */
[----:B------:R-:W-:Y:S01]  /*2780*/  FFMA R34, R58, R149, R153 ;  /* 0x000000953a227223 */ /* 0x000fe20000000099 */
[----:B------:R-:W-:Y:S01]  /*2790*/  MOV R149, RZ ;  /* 0x000000ff00957202 */ /* 0x000fe20000000f00 */
[----:B------:R-:W-:Y:S01]  /*27a0*/  HFMA2 R116, -RZ, RZ, 0, 0 ;  /* 0x00000000ff747431 */ /* 0x000fe200000001ff */
[----:B------:R-:W4:Y:S01]  /*27b0*/  @!P0 LDS R118, [R54+0x90] ;  /* 0x0000900036768984 */ /* 0x000f220000000800 */
[----:B------:R-:W-:-:S03]  /*27c0*/  MOV R120, RZ ;  /* 0x000000ff00787202 */ /* 0x000fc60000000f00 */
[----:B------:R-:W5:Y:S04]  /*27d0*/  @!P0 LDS R149, [R54+0x94] ;  /* 0x0000940036958984 */ /* 0x000f680000000800 */
[----:B------:R-:W-:Y:S04]  /*27e0*/  @!P0 LDS R120, [R54+0x9c] ;  /* 0x00009c0036788984 */ /* 0x000fe80000000800 */
[----:B------:R-:W5:Y:S01]  /*27f0*/  @!P0 LDS R116, [R54+0x98] ;  /* 0x0000980036748984 */ /* 0x000f620000000800 */
        /* <DEDUP_REMOVED lines=12> */
[----:B------:R-:W-:-:S02]  /*28c0*/  HFMA2 R30, -RZ, RZ, 0, 0 ;  /* 0x00000000ff1e7431 */ /* 0x000fc400000001ff */
[-C--:B---3--:R-:W-:Y:S01]  /*28d0*/  FFMA R122, R68, R147.reuse, R151 ;  /* 0x00000093447a7223 */ /* 0x088fe20000000097 */
[-C--:B------:R-:W-:Y:S01]  /*28e0*/  FFMA R32, R111, R147.reuse, R32 ;  /* 0x000000936f207223 */ /* 0x080fe20000000020 */
[-C--:B------:R-:W-:Y:S01]  /*28f0*/  FFMA R124, R110, R147.reuse, R31 ;  /* 0x000000936e7c7223 */ /* 0x080fe2000000001f */
[----:B------:R-:W-:Y:S01]  /*2900*/  MOV R31, RZ ;  /* 0x000000ff001f7202 */ /* 0x000fe20000000f00 */
[----:B------:R-:W-:Y:S01]  /*2910*/  FFMA R33, R112, R147, R33 ;  /* 0x0000009370217223 */ /* 0x000fe20000000021 */
[-C--:B----4-:R-:W-:Y:S01]  /*2920*/  FFMA R32, R59, R118.reuse, R32 ;  /* 0x000000763b207223 */ /* 0x090fe20000000020 */
[-C--:B------:R-:W-:Y:S01]  /*2930*/  FFMA R147, R109, R118.reuse, R122 ;  /* 0x000000766d937223 */ /* 0x080fe2000000007a */
[-C--:B------:R-:W-:Y:S01]  /*2940*/  FFMA R151, R107, R118.reuse, R124 ;  /* 0x000000766b977223 */ /* 0x080fe2000000007c */
[----:B------:R-:W-:Y:S01]  /*2950*/  FFMA R33, R108, R118, R33 ;  /* 0x000000766c217223 */ /* 0x000fe20000000021 */
[----:B------:R-:W0:Y:S01]  /*2960*/  @!P0 LDS R30, [R54+0xa0] ;  /* 0x0000a000361e8984 */ /* 0x000e220000000800 */
[----:B-----5:R-:W-:Y:S01]  /*2970*/  FFMA R122, R105, R149, R32 ;  /* 0x00000095697a7223 */ /* 0x020fe20000000020 */
[----:B------:R-:W-:-:S02]  /*2980*/  HFMA2 R32, -RZ, RZ, 0, 0 ;  /* 0x00000000ff207431 */ /* 0x000fc400000001ff */
[-C--:B------:R-:W-:Y:S01]  /*2990*/  FFMA R118, R106, R149.reuse, R147 ;  /* 0x000000956a767223 */ /* 0x080fe20000000093 */
[----:B------:R-:W1:Y:S01]  /*29a0*/  @!P0 LDS R31, [R54+0xa4] ;  /* 0x0000a400361f8984 */ /* 0x000e620000000800 */
[-C--:B------:R-:W-:Y:S01]  /*29b0*/  FFMA R33, R2, R149.reuse, R33 ;  /* 0x0000009502217223 */ /* 0x080fe20000000021 */
[----:B------:R-:W-:Y:S02]  /*29c0*/  HFMA2 R147, -RZ, RZ, 0, 0 ;  /* 0x00000000ff937431 */ /* 0x000fe400000001ff */
[-C--:B------:R-:W-:Y:S01]  /*29d0*/  FFMA R118, R103, R116.reuse, R118 ;  /* 0x0000007467767223 */ /* 0x080fe20000000076 */
[----:B------:R-:W-:Y:S01]  /*29e0*/  FFMA R151, R104, R149, R151 ;  /* 0x0000009568977223 */ /* 0x000fe20000000097 */
[-C--:B------:R-:W-:Y:S01]  /*29f0*/  FFMA R33, R102, R116.reuse, R33 ;  /* 0x0000007466217223 */ /* 0x080fe20000000021 */
[----:B------:R-:W-:Y:S01]  /*2a00*/  FFMA R122, R101, R116, R122 ;  /* 0x00000074657a7223 */ /* 0x000fe2000000007a */
[----:B------:R-:W-:Y:S01]  /*2a10*/  FFMA R124, R99, R120, R118 ;  /* 0x00000078637c7223 */ /* 0x000fe20000000076 */
[----:B------:R-:W2:Y:S01]  /*2a20*/  @!P0 LDS R32, [R54+0xa8] ;  /* 0x0000a80036208984 */ /* 0x000ea20000000800 */
[----:B------:R-:W-:Y:S01]  /*2a30*/  MOV R118, RZ ;  /* 0x000000ff00767202 */ /* 0x000fe20000000f00 */
[----:B------:R-:W-:Y:S01]  /*2a40*/  FFMA R151, R100, R116, R151 ;  /* 0x0000007464977223 */ /* 0x000fe20000000097 */
[----:B------:R-:W-:Y:S01]  /*2a50*/  FFMA R149, R98, R120, R33 ;  /* 0x0000007862957223 */ /* 0x000fe20000000021 */
[----:B------:R-:W-:Y:S01]  /*2a60*/  MOV R116, RZ ;  /* 0x000000ff00747202 */ /* 0x000fe20000000f00 */
[----:B------:R-:W-:-:S02]  /*2a70*/  HFMA2 R33, -RZ, RZ, 0, 0 ;  /* 0x00000000ff217431 */ /* 0x000fc400000001ff */
[-C--:B------:R-:W-:Y:S01]  /*2a80*/  FFMA R122, R97, R120.reuse, R122 ;  /* 0x00000078617a7223 */ /* 0x080fe2000000007a */
[----:B------:R-:W3:Y:S01]  /*2a90*/  @!P0 LDS R118, [R54+0xac] ;  /* 0x0000ac0036768984 */ /* 0x000ee20000000800 */
[----:B------:R-:W-:Y:S01]  /*2aa0*/  FFMA R120, R96, R120, R151 ;  /* 0x0000007860787223 */ /* 0x000fe20000000097 */
[----:B------:R-:W-:Y:S02]  /*2ab0*/  HFMA2 R126, -RZ, RZ, 0, 0 ;  /* 0x00000000ff7e7431 */ /* 0x000fe400000001ff */
[----:B------:R-:W4:Y:S04]  /*2ac0*/  @!P0 LDS R147, [R54+0xb0] ;  /* 0x0000b00036938984 */ /* 0x000f280000000800 */
[----:B------:R-:W5:Y:S04]  /*2ad0*/  @!P0 LDS R116, [R54+0xb4] ;  /* 0x0000b40036748984 */ /* 0x000f680000000800 */
        /* <DEDUP_REMOVED lines=8> */
[----:B------:R-:W-:Y:S01]  /*2b60*/  MOV R149, RZ ;  /* 0x000000ff00957202 */ /* 0x000fe20000000f00 */
[----:B------:R-:W-:Y:S01]  /*2b70*/  FFMA R153, R87, R31, R122 ;  /* 0x0000001f57997223 */ /* 0x000fe2000000007a */
[----:B------:R-:W-:Y:S01]  /*2b80*/  HFMA2 R122, -RZ, RZ, 0, 0 ;  /* 0x00000000ff7a7431 */ /* 0x000fe200000001ff */
[----:B------:R-:W-:Y:S01]  /*2b90*/  MOV R124, RZ ;  /* 0x000000ff007c7202 */ /* 0x000fe20000000f00 */
[----:B--2---:R-:W-:-:S02]  /*2ba0*/  FFMA R31, R85, R32, R30 ;  /* 0x00000020551f7223 */ /* 0x004fc4000000001e */
[----:B------:R-:W0:Y:S01]  /*2bb0*/  @!P0 LDS R149, [R54+0xbc] ;  /* 0x0000bc0036958984 */ /* 0x000e220000000800 */
[-C--:B------:R-:W-:Y:S01]  /*2bc0*/  FFMA R30, R84, R32.reuse, R151 ;  /* 0x00000020541e7223 */ /* 0x080fe20000000097 */
[-C--:B------:R-:W-:Y:S01]  /*2bd0*/  FFMA R153, R82, R32.reuse, R153 ;  /* 0x0000002052997223 */ /* 0x080fe20000000099 */
[----:B------:R-:W-:Y:S01]  /*2be0*/  FFMA R120, R81, R32, R120 ;  /* 0x0000002051787223 */ /* 0x000fe20000000078 */
[----:B------:R-:W-:Y:S01]  /*2bf0*/  IADD3 R32, PT, PT, R42, 0x3, RZ ;  /* 0x000000032a207810 */ /* 0x000fe20007ffe0ff */
[-C--:B---3--:R-:W-:Y:S01]  /*2c00*/  FFMA R31, R80, R118.reuse, R31 ;  /* 0x00000076501f7223 */ /* 0x088fe2000000001f */
[-C--:B------:R-:W-:Y:S02]  /*2c10*/  FFMA R30, R79, R118.reuse, R30 ;  /* 0x000000764f1e7223 */ /* 0x080fe4000000001e */
[----:B------:R-:W-:Y:S01]  /*2c20*/  ISETP.GE.AND P0, PT, R32, UR7, PT ;  /* 0x0000000720007c0c */ /* 0x000fe2000bf06270 */
[-C--:B------:R-:W-:Y:S01]  /*2c30*/  FFMA R153, R78, R118.reuse, R153 ;  /* 0x000000764e997223 */ /* 0x080fe20000000099 */
[----:B------:R-:W-:Y:S01]  /*2c40*/  FFMA R151, R77, R118, R120 ;  /* 0x000000764d977223 */ /* 0x000fe20000000078 */
[-C--:B----4-:R-:W-:Y:S01]  /*2c50*/  FFMA R32, R76, R147.reuse, R31 ;  /* 0x000000934c207223 */ /* 0x090fe2000000001f */
[-C--:B------:R-:W-:Y:S01]  /*2c60*/  FFMA R31, R75, R147.reuse, R30 ;  /* 0x000000934b1f7223 */ /* 0x080fe2000000001e */
[-C--:B------:R-:W-:Y:S01]  /*2c70*/  FFMA R30, R74, R147.reuse, R153 ;  /* 0x000000934a1e7223 */ /* 0x080fe20000000099 */
[----:B------:R-:W-:Y:S01]  /*2c80*/  FFMA R118, R72, R147, R151 ;  /* 0x0000009348767223 */ /* 0x000fe20000000097 */
[-C--:B-----5:R-:W-:Y:S01]  /*2c90*/  FFMA R147, R71, R116.reuse, R32 ;  /* 0x0000007447937223 */ /* 0x0a0fe20000000020 */
[-C--:B------:R-:W-:Y:S01]  /*2ca0*/  FFMA R32, R70, R116.reuse, R31 ;  /* 0x0000007446207223 */ /* 0x080fe2000000001f */
[-C--:B------:R-:W-:Y:S01]  /*2cb0*/  FFMA R31, R69, R116.reuse, R30 ;  /* 0x00000074451f7223 */ /* 0x080fe2000000001e */
[----:B------:R-:W-:Y:S01]  /*2cc0*/  FFMA R118, R67, R116, R118 ;  /* 0x0000007443767223 */ /* 0x000fe20000000076 */
[----:B------:R-:W-:Y:S01]  /*2cd0*/  FFMA R151, R66, R33, R147 ;  /* 0x0000002142977223 */ /* 0x000fe20000000093 */
[----:B------:R-:W-:Y:S01]  /*2ce0*/  MOV R147, RZ ;  /* 0x000000ff00937202 */ /* 0x000fe20000000f00 */
[----:B------:R-:W1:Y:S01]  /*2cf0*/  @!P0 LDS R122, [R54+0xc0] ;  /* 0x0000c000367a8984 */ /* 0x000e620000000800 */
[----:B------:R-:W-:-:S02]  /*2d00*/  HFMA2 R120, -RZ, RZ, 0, 0 ;  /* 0x00000000ff787431 */ /* 0x000fc400000001ff */
[-C--:B------:R-:W-:Y:S01]  /*2d10*/  FFMA R32, R65, R33.reuse, R32 ;  /* 0x0000002141207223 */ /* 0x080fe20000000020 */
[-C--:B------:R-:W-:Y:S01]  /*2d20*/  FFMA R31, R64, R33.reuse, R31 ;  /* 0x00000021401f7223 */ /* 0x080fe2000000001f */
[----:B------:R-:W2:Y:S01]  /*2d30*/  @!P0 LDS R124, [R54+0xc4] ;  /* 0x0000c400367c8984 */ /* 0x000ea20000000800 */
[----:B------:R-:W-:Y:S01]  /*2d40*/  FFMA R153, R63, R33, R118 ;  /* 0x000000213f997223 */ /* 0x000fe20000000076 */
[----:B------:R-:W-:Y:S01]  /*2d50*/  HFMA2 R118, -RZ, RZ, 0, 0 ;  /* 0x00000000ff767431 */ /* 0x000fe200000001ff */
[----:B------:R-:W-:Y:S01]  /*2d60*/  MOV R116, RZ ;  /* 0x000000ff00747202 */ /* 0x000fe20000000f00 */
[----:B------:R-:W3:Y:S04]  /*2d70*/  @!P0 LDS R126, [R54+0xc8] ;  /* 0x0000c800367e8984 */ /* 0x000ee80000000800 */
[----:B------:R-:W4:Y:S04]  /*2d80*/  @!P0 LDS R147, [R54+0xcc] ;  /* 0x0000cc0036938984 */ /* 0x000f280000000800 */
[----:B------:R-:W5:Y:S01]  /*2d90*/  @!P0 LDS R120, [R54+0xd0] ;  /* 0x0000d00036788984 */ /* 0x000f620000000800 */
[-C--:B0-----:R-:W-:Y:S01]  /*2da0*/  FFMA R33, R62, R149.reuse, R151 ;  /* 0x000000953e217223 */ /* 0x081fe20000000097 */
[-C--:B------:R-:W-:Y:S01]  /*2db0*/  FFMA R32, R61, R149.reuse, R32 ;  /* 0x000000953d207223 */ /* 0x080fe20000000020 */
[-C--:B------:R-:W-:Y:S01]  /*2dc0*/  FFMA R31, R60, R149.reuse, R31 ;  /* 0x000000953c1f7223 */ /* 0x080fe2000000001f */
[----:B------:R-:W-:Y:S01]  /*2dd0*/  FFMA R30, R58, R149, R153 ;  /* 0x000000953a1e7223 */ /* 0x000fe20000000099 */
[----:B------:R-:W-:Y:S01]  /*2de0*/  MOV R149, RZ ;  /* 0x000000ff00957202 */ /* 0x000fe20000000f00 */
[----:B------:R-:W-:Y:S04]  /*2df0*/  @!P0 LDS R118, [R54+0xd8] ;  /* 0x0000d80036768984 */ /* 0x000fe80000000800 */
[----:B------:R-:W-:Y:S04]  /*2e00*/  @!P0 LDS R116, [R54+0xdc] ;  /* 0x0000dc0036748984 */ /* 0x000fe80000000800 */
[----:B------:R-:W0:Y:S01]  /*2e10*/  @!P0 LDS R149, [R54+0xd4] ;  /* 0x0000d40036958984 */ /* 0x000e220000000800 */
        /* <DEDUP_REMOVED lines=12> */
[----:B------:R-:W-:-:S02]  /*2ee0*/  HFMA2 R26, -RZ, RZ, 0, 0 ;  /* 0x00000000ff1a7431 */ /* 0x000fc400000001ff */
        /* <DEDUP_REMOVED lines=8> */
[----:B------:R-:W-:Y:S01]  /*2f70*/  IADD3 R126, PT, PT, R42, 0x4, RZ ;  /* 0x000000042a7e7810 */ /* 0x000fe20007ffe0ff */
[----:B------:R-:W1:Y:S03]  /*2f80*/  @!P0 LDS R26, [R54+0xe0] ;  /* 0x0000e000361a8984 */ /* 0x000e660000000800 */
[----:B------:R-:W-:Y:S01]  /*2f90*/  ISETP.GE.AND P1, PT, R126, UR7, PT ;  /* 0x000000077e007c0c */ /* 0x000fe2000bf26270 */
[-C--:B0-----:R-:W-:Y:S01]  /*2fa0*/  FFMA R120, R106, R149.reuse, R27 ;  /* 0x000000956a787223 */ /* 0x081fe2000000001b */
[-C--:B------:R-:W-:Y:S01]  /*2fb0*/  FFMA R122, R105, R149.reuse, R28 ;  /* 0x00000095697a7223 */ /* 0x080fe2000000001c */
[----:B------:R-:W-:Y:S01]  /*2fc0*/  FFMA R147, R104, R149, R147 ;  /* 0x0000009568937223 */ /* 0x000fe20000000093 */
[----:B------:R-:W-:Y:S01]  /*2fd0*/  MOV R27, RZ ;  /* 0x000000ff001b7202 */ /* 0x000fe20000000f00 */
[----:B------:R-:W-:-:S02]  /*2fe0*/  HFMA2 R28, -RZ, RZ, 0, 0 ;  /* 0x00000000ff1c7431 */ /* 0x000fc400000001ff */
[----:B------:R-:W-:Y:S01]  /*2ff0*/  FFMA R29, R2, R149, R29 ;  /* 0x00000095021d7223 */ /* 0x000fe2000000001d */
[-C--:B------:R-:W-:Y:S01]  /*3000*/  FFMA R147, R100, R118.reuse, R147 ;  /* 0x0000007664937223 */ /* 0x080fe20000000093 */
[-C--:B------:R-:W-:Y:S01]  /*3010*/  FFMA R120, R103, R118.reuse, R120 ;  /* 0x0000007667787223 */ /* 0x080fe20000000078 */
[-C--:B------:R-:W-:Y:S01]  /*3020*/  FFMA R122, R101, R118.reuse, R122 ;  /* 0x00000076657a7223 */ /* 0x080fe2000000007a */
[----:B------:R-:W0:Y:S01]  /*3030*/  @!P0 LDS R27, [R54+0xe4] ;  /* 0x0000e400361b8984 */ /* 0x000e220000000800 */
[----:B------:R-:W-:Y:S01]  /*3040*/  FFMA R149, R102, R118, R29 ;  /* 0x0000007666957223 */ /* 0x000fe2000000001d */
[-C--:B------:R-:W-:Y:S01]  /*3050*/  FFMA R124, R96, R116.reuse, R147 ;  /* 0x00000074607c7223 */ /* 0x080fe20000000093 */
[----:B------:R-:W-:Y:S01]  /*3060*/  MOV R29, RZ ;  /* 0x000000ff001d7202 */ /* 0x000fe20000000f00 */
[----:B------:R-:W-:Y:S01]  /*3070*/  HFMA2 R147, -RZ, RZ, 0, 0 ;  /* 0x00000000ff937431 */ /* 0x000fe200000001ff */
[----:B------:R-:W2:Y:S01]  /*3080*/  @!P0 LDS R28, [R54+0xe8] ;  /* 0x0000e800361c8984 */ /* 0x000ea20000000800 */
[----:B------:R-:W-:Y:S01]  /*3090*/  MOV R118, RZ ;  /* 0x000000ff00767202 */ /* 0x000fe20000000f00 */
[-C--:B------:R-:W-:Y:S01]  /*30a0*/  FFMA R120, R99, R116.reuse, R120 ;  /* 0x0000007463787223 */ /* 0x080fe20000000078 */
[-C--:B------:R-:W-:Y:S01]  /*30b0*/  FFMA R149, R98, R116.reuse, R149 ;  /* 0x0000007462957223 */ /* 0x080fe20000000095 */
[----:B------:R-:W3:Y:S01]  /*30c0*/  @!P0 LDS R29, [R54+0xec] ;  /* 0x0000ec00361d8984 */ /* 0x000ee20000000800 */
[----:B------:R-:W-:Y:S01]  /*30d0*/  FFMA R122, R97, R116, R122 ;  /* 0x00000074617a7223 */ /* 0x000fe2000000007a */
[----:B------:R-:W-:-:S02]  /*30e0*/  HFMA2 R116, -RZ, RZ, 0, 0 ;  /* 0x00000000ff747431 */ /* 0x000fc400000001ff */
[----:B------:R-:W-:Y:S04]  /*30f0*/  @!P0 LDS R118, [R54+0xf4] ;  /* 0x0000f40036768984 */ /* 0x000fe80000000800 */
[----:B------:R-:W4:Y:S04]  /*3100*/  @!P0 LDS R147, [R54+0xf0] ;  /* 0x0000f00036938984 */ /* 0x000f280000000800 */
[----:B------:R-:W5:Y:S01]  /*3110*/  @!P0 LDS R116, [R54+0xf8] ;  /* 0x0000f80036748984 */ /* 0x000f620000000800 */
[----:B-1----:R-:W-:Y:S01]  /*3120*/  FFMA R151, R95, R26, R120 ;  /* 0x0000001a5f977223 */ /* 0x002fe20000000078 */
[----:B------:R-:W-:-:S02]  /*3130*/  HFMA2 R120, -RZ, RZ, 0, 0 ;  /* 0x00000000ff787431 */ /* 0x000fc400000001ff */
[-C--:B------:R-:W-:Y:S01]  /*3140*/  FFMA R126, R94, R26.reuse, R149 ;  /* 0x0000001a5e7e7223 */ /* 0x080fe20000000095 */
[----:B------:R-:W-:Y:S01]  /*3150*/  MOV R149, RZ ;  /* 0x000000ff00957202 */ /* 0x000fe20000000f00 */
[-C--:B------:R-:W-:Y:S01]  /*3160*/  FFMA R122, R93, R26.reuse, R122 ;  /* 0x0000001a5d7a7223 */ /* 0x080fe2000000007a */
[----:B------:R-:W-:-:S04]  /*3170*/  FFMA R153, R91, R26, R124 ;  /* 0x0000001a5b997223 */ /* 0x000fc8000000007c */
[----:B------:R-:W1:Y:S04]  /*3180*/  @!P0 LDS R149, [R54+0xfc] ;  /* 0x0000fc0036958984 */ /* 0x000e680000000800 */
[----:B------:R-:W1:Y:S01]  /*3190*/  @!P1 LDS R120, [R54+0x100] ;  /* 0x0001000036789984 */ /* 0x000e620000000800 */
[-C--:B0-----:R-:W-:Y:S01]  /*31a0*/  FFMA R26, R90, R27.reuse, R151 ;  /* 0x0000001b5a1a7223 */ /* 0x081fe20000000097 */
        /* <DEDUP_REMOVED lines=11> */
[-C--:B----4-:R-:W-:Y:S01]  /*3260*/  FFMA R28, R76, R147.reuse, R27 ;  /* 0x000000934c1c7223 */ /* 0x090fe2000000001b */
[-C--:B------:R-:W-:Y:S01]  /*3270*/  FFMA R27, R75, R147.reuse, R26 ;  /* 0x000000934b1b7223 */ /* 0x080fe2000000001a */
[-C--:B------:R-:W-:Y:S01]  /*3280*/  FFMA R26, R74, R147.reuse, R155 ;  /* 0x000000934a1a7223 */ /* 0x080fe2000000009b */
[----:B------:R-:W-:Y:S01]  /*3290*/  FFMA R122, R72, R147, R29 ;  /* 0x00000093487a7223 */ /* 0x000fe2000000001d */
[-C--:B------:R-:W-:Y:S01]  /*32a0*/  FFMA R29, R71, R118.reuse, R28 ;  /* 0x00000076471d7223 */ /* 0x080fe2000000001c */
[-C--:B------:R-:W-:Y:S01]  /*32b0*/  FFMA R28, R70, R118.reuse, R27 ;  /* 0x00000076461c7223 */ /* 0x080fe2000000001b */
[-C--:B------:R-:W-:Y:S01]  /*32c0*/  FFMA R27, R69, R118.reuse, R26 ;  /* 0x00000076451b7223 */ /* 0x080fe2000000001a */
[----:B------:R-:W-:Y:S01]  /*32d0*/  FFMA R118, R67, R118, R122 ;  /* 0x0000007643767223 */ /* 0x000fe2000000007a */
[-C--:B-----5:R-:W-:Y:S01]  /*32e0*/  FFMA R29, R66, R116.reuse, R29 ;  /* 0x00000074421d7223 */ /* 0x0a0fe2000000001d */
[-C--:B------:R-:W-:Y:S01]  /*32f0*/  FFMA R28, R65, R116.reuse, R28 ;  /* 0x00000074411c7223 */ /* 0x080fe2000000001c */
[-C--:B------:R-:W-:Y:S01]  /*3300*/  FFMA R27, R64, R116.reuse, R27 ;  /* 0x00000074401b7223 */ /* 0x080fe2000000001b */
[----:B------:R-:W-:Y:S01]  /*3310*/  FFMA R151, R63, R116, R118 ;  /* 0x000000743f977223 */ /* 0x000fe20000000076 */
[----:B------:R-:W-:Y:S01]  /*3320*/  MOV R122, RZ ;  /* 0x000000ff007a7202 */ /* 0x000fe20000000f00 */
[----:B------:R-:W-:Y:S01]  /*3330*/  HFMA2 R116, -RZ, RZ, 0, 0 ;  /* 0x00000000ff747431 */ /* 0x000fe200000001ff */
[----:B------:R-:W-:Y:S01]  /*3340*/  MOV R147, RZ ;  /* 0x000000ff00937202 */ /* 0x000fe20000000f00 */
[----:B------:R-:W-:-:S02]  /*3350*/  HFMA2 R118, -RZ, RZ, 0, 0 ;  /* 0x00000000ff767431 */ /* 0x000fc400000001ff */
[-C--:B-1----:R-:W-:Y:S01]  /*3360*/  FFMA R29, R62, R149.reuse, R29 ;  /* 0x000000953e1d7223 */ /* 0x082fe2000000001d */
[-C--:B------:R-:W-:Y:S01]  /*3370*/  FFMA R28, R61, R149.reuse, R28 ;  /* 0x000000953d1c7223 */ /* 0x080fe2000000001c */
[----:B------:R-:W0:Y:S01]  /*3380*/  @!P1 LDS R122, [R54+0x104] ;  /* 0x00010400367a9984 */ /* 0x000e220000000800 */
[-C--:B------:R-:W-:Y:S01]  /*3390*/  FFMA R27, R60, R149.reuse, R27 ;  /* 0x000000953c1b7223 */ /* 0x080fe2000000001b */
[----:B------:R-:W-:Y:S01]  /*33a0*/  FFMA R26, R58, R149, R151 ;  /* 0x000000953a1a7223 */ /* 0x000fe20000000097 */
[-C--:B------:R-:W-:Y:S01]  /*33b0*/  FFMA R124, R140, R120.reuse, R25 ;  /* 0x000000788c7c7223 */ /* 0x080fe20000000019 */
[----:B------:R-:W-:Y:S01]  /*33c0*/  @!P1 LDS R147, [R54+0x10c] ;  /* 0x00010c0036939984 */ /* 0x000fe20000000800 */
[-C--:B------:R-:W-:Y:S01]  /*33d0*/  FFMA R149, R9, R120.reuse, R24 ;  /* 0x0000007809957223 */ /* 0x080fe20000000018 */
[----:B------:R-:W-:Y:S01]  /*33e0*/  CS2R R24, SRZ ;  /* 0x0000000000187805 */ /* 0x000fe2000001ff00 */
[-C--:B------:R-:W-:Y:S01]  /*33f0*/  FFMA R126, R8, R120.reuse, R23 ;  /* 0x00000078087e7223 */ /* 0x080fe20000000017 */
[----:B------:R-:W1:Y:S01]  /*3400*/  @!P1 LDS R116, [R54+0x108] ;  /* 0x0001080036749984 */ /* 0x000e620000000800 */
[----:B------:R-:W-:Y:S01]  /*3410*/  FFMA R120, R7, R120, R22 ;  /* 0x0000007807787223 */ /* 0x000fe20000000016 */
[----:B------:R-:W-:-:S02]  /*3420*/  CS2R R22, SRZ ;  /* 0x0000000000167805 */ /* 0x000fc4000001ff00 */
[----:B------:R-:W2:Y:S04]  /*3430*/  @!P1 LDS R118, [R54+0x110] ;  /* 0x0001100036769984 */ /* 0x000ea80000000800 */
[----:B------:R-:W3:Y:S04]  /*3440*/  @!P1 LDS R25, [R54+0x114] ;  /* 0x0001140036199984 */ /* 0x000ee80000000800 */
        /* <DEDUP_REMOVED lines=11> */
[----:B------:R-:W-:Y:S01]  /*3500*/  MOV R116, RZ ;  /* 0x000000ff00747202 */ /* 0x000fe20000000f00 */
[-C--:B------:R-:W-:Y:S01]  /*3510*/  FFMA R120, R68, R147.reuse, R153 ;  /* 0x0000009344787223 */ /* 0x080fe20000000099 */
[-C--:B------:R-:W-:Y:S01]  /*3520*/  FFMA R149, R112, R147.reuse, R149 ;  /* 0x0000009370957223 */ /* 0x080fe20000000095 */
[-C--:B------:R-:W-:Y:S01]  /*3530*/  FFMA R122, R111, R147.reuse, R122 ;  /* 0x000000936f7a7223 */ /* 0x080fe2000000007a */
[----:B------:R-:W-:Y:S01]  /*3540*/  FFMA R124, R110, R147, R151 ;  /* 0x000000936e7c7223 */ /* 0x000fe20000000097 */
[-C--:B--2---:R-:W-:Y:S01]  /*3550*/  FFMA R147, R109, R118.reuse, R120 ;  /* 0x000000766d937223 */ /* 0x084fe20000000078 */
[-C--:B------:R-:W-:Y:S01]  /*3560*/  FFMA R149, R108, R118.reuse, R149 ;  /* 0x000000766c957223 */ /* 0x080fe20000000095 */
[-C--:B------:R-:W-:Y:S01]  /*3570*/  FFMA R122, R59, R118.reuse, R122 ;  /* 0x000000763b7a7223 */ /* 0x080fe2000000007a */
[----:B------:R-:W-:Y:S01]  /*3580*/  FFMA R151, R107, R118, R124 ;  /* 0x000000766b977223 */ /* 0x000fe2000000007c */
[----:B------:R-:W0:Y:S01]  /*3590*/  @!P1 LDS R116, [R54+0x124] ;  /* 0x0001240036749984 */ /* 0x000e220000000800 */
        /* <DEDUP_REMOVED lines=12> */
[----:B------:R-:W-:Y:S01]  /*3660*/  CS2R R24, SRZ ;  /* 0x0000000000187805 */ /* 0x000fe2000001ff00 */
[----:B------:R-:W-:-:S02]  /*3670*/  HFMA2 R23, -RZ, RZ, 0, 0 ;  /* 0x00000000ff177431 */ /* 0x000fc400000001ff */
[-C--:B------:R-:W-:Y:S01]  /*3680*/  FFMA R124, R93, R22.reuse, R122 ;  /* 0x000000165d7c7223 */ /* 0x080fe2000000007a */
[----:B------:R-:W-:Y:S01]  /*3690*/  MOV R122, RZ ;  /* 0x000000ff007a7202 */ /* 0x000fe20000000f00 */
[-C--:B------:R-:W-:Y:S01]  /*36a0*/  FFMA R147, R95, R22.reuse, R118 ;  /* 0x000000165f937223 */ /* 0x080fe20000000076 */
[-C--:B------:R-:W-:Y:S01]  /*36b0*/  FFMA R118, R94, R22.reuse, R149 ;  /* 0x000000165e767223 */ /* 0x080fe20000000095 */
[----:B------:R-:W1:Y:S01]  /*36c0*/  @!P1 LDS R24, [R54+0x128] ;  /* 0x0001280036189984 */ /* 0x000e620000000800 */
[----:B------:R-:W-:Y:S01]  /*36d0*/  FFMA R149, R91, R22, R120 ;  /* 0x000000165b957223 */ /* 0x000fe20000000078 */
[----:B------:R-:W-:Y:S01]  /*36e0*/  IADD3 R120, PT, PT, R42, 0x5, RZ ;  /* 0x000000052a787810 */ /* 0x000fe20007ffe0ff */
[----:B------:R-:W-:Y:S01]  /*36f0*/  HFMA2 R22, -RZ, RZ, 0, 0 ;  /* 0x00000000ff167431 */ /* 0x000fe200000001ff */
[----:B------:R-:W-:Y:S02]  /*3700*/  @!P1 LDS R25, [R54+0x130] ;  /* 0x0001300036199984 */ /* 0x000fe40000000800 */
[----:B------:R-:W-:Y:S01]  /*3710*/  ISETP.GE.AND P2, PT, R120, UR7, PT ;  /* 0x0000000778007c0c */ /* 0x000fe2000bf46270 */
[----:B------:R-:W-:Y:S01]  /*3720*/  HFMA2 R120, -RZ, RZ, 0, 0 ;  /* 0x00000000ff787431 */ /* 0x000fe200000001ff */
[----:B------:R-:W2:Y:S04]  /*3730*/  @!P1 LDS R23, [R54+0x12c] ;  /* 0x00012c0036179984 */ /* 0x000ea80000000800 */
[----:B------:R-:W3:Y:S04]  /*3740*/  @!P1 LDS R122, [R54+0x134] ;  /* 0x00013400367a9984 */ /* 0x000ee80000000800 */
[----:B------:R-:W4:Y:S04]  /*3750*/  @!P1 LDS R22, [R54+0x138] ;  /* 0x0001380036169984 */ /* 0x000f280000000800 */
[----:B------:R-:W5:Y:S01]  /*3760*/  @!P2 LDS R120, [R54+0x140] ;  /* 0x000140003678a984 */ /* 0x000f620000000800 */
[-C--:B0-----:R-:W-:Y:S01]  /*3770*/  FFMA R126, R90, R116.reuse, R147 ;  /* 0x000000745a7e7223 */ /* 0x081fe20000000093 */
[-C--:B------:R-:W-:Y:S01]  /*3780*/  FFMA R147, R89, R116.reuse, R118 ;  /* 0x0000007459937223 */ /* 0x080fe20000000076 */
[-C--:B------:R-:W-:Y:S01]  /*3790*/  FFMA R151, R87, R116.reuse, R124 ;  /* 0x0000007457977223 */ /* 0x080fe2000000007c */
[----:B------:R-:W-:Y:S01]  /*37a0*/  FFMA R116, R86, R116, R149 ;  /* 0x0000007456747223 */ /* 0x000fe20000000095 */
[----:B------:R-:W-:-:S02]  /*37b0*/  MOV R149, RZ ;  /* 0x000000ff00957202 */ /* 0x000fc40000000f00 */
[----:B------:R-:W-:-:S04]  /*37c0*/  MOV R118, RZ ;  /* 0x000000ff00767202 */ /* 0x000fc80000000f00 */
[----:B------:R-:W0:Y:S04]  /*37d0*/  @!P1 LDS R149, [R54+0x13c] ;  /* 0x00013c0036959984 */ /* 0x000e280000000800 */
        /* <DEDUP_REMOVED lines=9> */
[-C--:B------:R-:W-:Y:S01]  /*3870*/  FFMA R116, R74, R25.reuse, R151 ;  /* 0x000000194a747223 */ /* 0x080fe20000000097 */
[-C--:B------:R-:W-:Y:S01]  /*3880*/  FFMA R24, R76, R25.reuse, R153 ;  /* 0x000000194c187223 */ /* 0x080fe20000000099 */
[-C--:B------:R-:W-:Y:S01]  /*3890*/  FFMA R147, R75, R25.reuse, R124 ;  /* 0x000000194b937223 */ /* 0x080fe2000000007c */
[----:B------:R-:W-:Y:S01]  /*38a0*/  FFMA R124, R72, R25, R23 ;  /* 0x00000019487c7223 */ /* 0x000fe20000000017 */
[----:B---3--:R-:W-:Y:S01]  /*38b0*/  FFMA R25, R69, R122, R116 ;  /* 0x0000007a45197223 */ /* 0x008fe20000000074 */
[----:B------:R-:W-:-:S02]  /*38c0*/  HFMA2 R116, -RZ, RZ, 0, 0 ;  /* 0x00000000ff747431 */ /* 0x000fc400000001ff */
[-C--:B------:R-:W-:Y:S01]  /*38d0*/  FFMA R23, R71, R122.reuse, R24 ;  /* 0x0000007a47177223 */ /* 0x080fe20000000018 */
[-C--:B------:R-:W-:Y:S01]  /*38e0*/  FFMA R24, R70, R122.reuse, R147 ;  /* 0x0000007a46187223 */ /* 0x080fe20000000093 */
[----:B------:R-:W-:Y:S01]  /*38f0*/  FFMA R124, R67, R122, R124 ;  /* 0x0000007a437c7223 */ /* 0x000fe2000000007c */
[-C--:B----4-:R-:W-:Y:S01]  /*3900*/  FFMA R151, R64, R22.reuse, R25 ;  /* 0x0000001640977223 */ /* 0x090fe20000000019 */
[-C--:B------:R-:W-:Y:S01]  /*3910*/  FFMA R23, R66, R22.reuse, R23 ;  /* 0x0000001642177223 */ /* 0x080fe20000000017 */
[-C--:B------:R-:W-:Y:S01]  /*3920*/  FFMA R24, R65, R22.reuse, R24 ;  /* 0x0000001641187223 */ /* 0x080fe20000000018 */
[----:B------:R-:W-:Y:S01]  /*3930*/  FFMA R153, R63, R22, R124 ;  /* 0x000000163f997223 */ /* 0x000fe2000000007c */
[----:B------:R-:W-:Y:S01]  /*3940*/  MOV R147, RZ ;  /* 0x000000ff00937202 */ /* 0x000fe20000000f00 */
[-C--:B-----5:R-:W-:Y:S01]  /*3950*/  FFMA R122, R140, R120.reuse, R21 ;  /* 0x000000788c7a7223 */ /* 0x0a0fe20000000015 */
[----:B------:R-:W1:Y:S01]  /*3960*/  @!P2 LDS R116, [R54+0x148] ;  /* 0x000148003674a984 */ /* 0x000e620000000800 */
[-C--:B------:R-:W-:Y:S01]  /*3970*/  FFMA R21, R9, R120.reuse, R20 ;  /* 0x0000007809157223 */ /* 0x080fe20000000014 */
[-C--:B------:R-:W-:Y:S01]  /*3980*/  FFMA R20, R8, R120.reuse, R19 ;  /* 0x0000007808147223 */ /* 0x080fe20000000013 */
[----:B------:R-:W-:Y:S01]  /*3990*/  FFMA R120, R7, R120, R18 ;  /* 0x0000007807787223 */ /* 0x000fe20000000012 */
[-C--:B0-----:R-:W-:Y:S01]  /*39a0*/  FFMA R25, R62, R149.reuse, R23 ;  /* 0x000000953e197223 */ /* 0x081fe20000000017 */
[-C--:B------:R-:W-:Y:S01]  /*39b0*/  FFMA R24, R61, R149.reuse, R24 ;  /* 0x000000953d187223 */ /* 0x080fe20000000018 */
[-C--:B------:R-:W-:Y:S01]  /*39c0*/  FFMA R23, R60, R149.reuse, R151 ;  /* 0x000000953c177223 */ /* 0x080fe20000000097 */
[----:B------:R-:W-:Y:S01]  /*39d0*/  FFMA R22, R58, R149, R153 ;  /* 0x000000953a167223 */ /* 0x000fe20000000099 */
[----:B------:R-:W-:Y:S01]  /*39e0*/  CS2R R18, SRZ ;  /* 0x0000000000127805 */ /* 0x000fe2000001ff00 */
[----:B------:R-:W-:Y:S01]  /*39f0*/  HFMA2 R149, -RZ, RZ, 0, 0 ;  /* 0x00000000ff957431 */ /* 0x000fe200000001ff */
[----:B------:R-:W0:Y:S01]  /*3a00*/  @!P2 LDS R147, [R54+0x14c] ;  /* 0x00014c003693a984 */ /* 0x000e220000000800 */
[-C--:B------:R-:W-:Y:S01]  /*3a10*/  FFMA R122, R5, R118.reuse, R122 ;  /* 0x00000076057a7223 */ /* 0x080fe2000000007a */
[-C--:B------:R-:W-:Y:S01]  /*3a20*/  FFMA R151, R6, R118.reuse, R21 ;  /* 0x0000007606977223 */ /* 0x080fe20000000015 */
[-C--:B------:R-:W-:Y:S01]  /*3a30*/  FFMA R153, R73, R118.reuse, R20 ;  /* 0x0000007649997223 */ /* 0x080fe20000000014 */
[----:B------:R-:W2:Y:S01]  /*3a40*/  @!P2 LDS R18, [R54+0x150] ;  /* 0x000150003612a984 */ /* 0x000ea20000000800 */
[----:B------:R-:W-:Y:S01]  /*3a50*/  FFMA R120, R115, R118, R120 ;  /* 0x0000007673787223 */ /* 0x000fe20000000078 */
[----:B------:R-:W-:-:S02]  /*3a60*/  MOV R118, RZ ;  /* 0x000000ff00767202 */ /* 0x000fc40000000f00 */
[----:B------:R-:W-:Y:S01]  /*3a70*/  CS2R R20, SRZ ;  /* 0x0000000000147805 */ /* 0x000fe2000001ff00 */
[----:B------:R-:W-:Y:S04]  /*3a80*/  @!P2 LDS R19, [R54+0x164] ;  /* 0x000164003613a984 */ /* 0x000fe80000000800 */
[----:B------:R-:W3:Y:S04]  /*3a90*/  @!P2 LDS R149, [R54+0x154] ;  /* 0x000154003695a984 */ /* 0x000ee80000000800 */
[----:B------:R-:W4:Y:S04]  /*3aa0*/  @!P2 LDS R118, [R54+0x158] ;  /* 0x000158003676a984 */ /* 0x000f280000000800 */
[----:B------:R-:W5:Y:S04]  /*3ab0*/  @!P2 LDS R21, [R54+0x15c] ;  /* 0x00015c003615a984 */ /* 0x000f680000000800 */
[----:B------:R-:W5:Y:S01]  /*3ac0*/  @!P2 LDS R20, [R54+0x160] ;  /* 0x000160003614a984 */ /* 0x000f620000000800 */
[-C--:B-1----:R-:W-:Y:S01]  /*3ad0*/  FFMA R155, R3, R116.reuse, R122 ;  /* 0x00000074039b7223 */ /* 0x082fe2000000007a */
[-C--:B------:R-:W-:Y:S01]  /*3ae0*/  FFMA R122, R4, R116.reuse, R153 ;  /* 0x00000074047a7223 */ /* 0x080fe20000000099 */
[----:B------:R-:W-:Y:S01]  /*3af0*/  FFMA R153, R113, R116, R120 ;  /* 0x0000007471997223 */ /* 0x000fe20000000078 */
[----:B------:R-:W-:-:S02]  /*3b00*/  HFMA2 R120, -RZ, RZ, 0, 0 ;  /* 0x00000000ff787431 */ /* 0x000fc400000001ff */
[----:B------:R-:W-:Y:S01]  /*3b10*/  FFMA R151, R114, R116, R151 ;  /* 0x0000007472977223 */ /* 0x000fe20000000097 */
[----:B------:R-:W-:Y:S01]  /*3b20*/  MOV R116, RZ ;  /* 0x000000ff00747202 */ /* 0x000fe20000000f00 */
[-C--:B0-----:R-:W-:Y:S02]  /*3b30*/  FFMA R124, R68, R147.reuse, R155 ;  /* 0x00000093447c7223 */ /* 0x081fe4000000009b */
[-C--:B------:R-:W-:Y:S01]  /*3b40*/  FFMA R151, R112, R147.reuse, R151 ;  /* 0x0000009370977223 */ /* 0x080fe20000000097 */
[-C--:B------:R-:W-:Y:S01]  /*3b50*/  FFMA R122, R111, R147.reuse, R122 ;  /* 0x000000936f7a7223 */ /* 0x080fe2000000007a */
[----:B------:R-:W-:Y:S01]  /*3b60*/  FFMA R126, R110, R147, R153 ;  /* 0x000000936e7e7223 */ /* 0x000fe20000000099 */
[----:B------:R-:W0:Y:S01]  /*3b70*/  @!P2 LDS R120, [R54+0x168] ;  /* 0x000168003678a984 */ /* 0x000e220000000800 */
[-C--:B--2---:R-:W-:Y:S01]  /*3b80*/  FFMA R147, R109, R18.reuse, R124 ;  /* 0x000000126d937223 */ /* 0x084fe2000000007c */
[-C--:B------:R-:W-:Y:S01]  /*3b90*/  FFMA R151, R108, R18.reuse, R151 ;  /* 0x000000126c977223 */ /* 0x080fe20000000097 */
[-C--:B------:R-:W-:Y:S01]  /*3ba0*/  FFMA R122, R59, R18.reuse, R122 ;  /* 0x000000123b7a7223 */ /* 0x080fe2000000007a */
[----:B------:R-:W-:Y:S01]  /*3bb0*/  FFMA R153, R107, R18, R126 ;  /* 0x000000126b997223 */ /* 0x000fe2000000007e */
[----:B------:R-:W1:Y:S01]  /*3bc0*/  @!P2 LDS R116, [R54+0x16c] ;  /* 0x00016c003674a984 */ /* 0x000e620000000800 */
[----:B------:R-:W-:-:S02]  /*3bd0*/  HFMA2 R126, -RZ, RZ, 0, 0 ;  /* 0x00000000ff7e7431 */ /* 0x000fc400000001ff */
        /* <DEDUP_REMOVED lines=12> */
[----:B------:R-:W-:-:S02]  /*3ca0*/  HFMA2 R21, -RZ, RZ, 0, 0 ;  /* 0x00000000ff157431 */ /* 0x000fc400000001ff */
[-C--:B------:R-:W-:Y:S01]  /*3cb0*/  FFMA R147, R95, R20.reuse, R18 ;  /* 0x000000145f937223 */ /* 0x080fe20000000012 */
[-C--:B------:R-:W-:Y:S01]  /*3cc0*/  FFMA R124, R94, R20.reuse, R151 ;  /* 0x000000145e7c7223 */ /* 0x080fe20000000097 */
[-C--:B------:R-:W-:Y:S01]  /*3cd0*/  FFMA R122, R93, R20.reuse, R122 ;  /* 0x000000145d7a7223 */ /* 0x080fe2000000007a */
[----:B------:R-:W-:Y:S01]  /*3ce0*/  FFMA R149, R91, R20, R118 ;  /* 0x000000145b957223 */ /* 0x000fe20000000076 */
[-C--:B------:R-:W-:Y:S01]  /*3cf0*/  FFMA R20, R90, R19.reuse, R147 ;  /* 0x000000135a147223 */ /* 0x080fe20000000093 */
[----:B------:R-:W-:Y:S01]  /*3d00*/  MOV R18, RZ ;  /* 0x000000ff00127202 */ /* 0x000fe20000000f00 */
[-C--:B------:R-:W-:Y:S01]  /*3d10*/  FFMA R147, R89, R19.reuse, R124 ;  /* 0x0000001359937223 */ /* 0x080fe2000000007c */
[-C--:B------:R-:W-:Y:S01]  /*3d20*/  FFMA R151, R87, R19.reuse, R122 ;  /* 0x0000001357977223 */ /* 0x080fe2000000007a */
[----:B------:R-:W-:Y:S01]  /*3d30*/  FFMA R118, R86, R19, R149 ;  /* 0x0000001356767223 */ /* 0x000fe20000000095 */
[----:B------:R-:W-:Y:S01]  /*3d40*/  HFMA2 R19, -RZ, RZ, 0, 0 ;  /* 0x00000000ff137431 */ /* 0x000fe200000001ff */
[----:B------:R-:W2:Y:S01]  /*3d50*/  @!P2 LDS R21, [R54+0x170] ;  /* 0x000170003615a984 */ /* 0x000ea20000000800 */
[----:B------:R-:W-:-:S03]  /*3d60*/  IADD3 R122, PT, PT, R42, 0x6, RZ ;  /* 0x000000062a7a7810 */ /* 0x000fc60007ffe0ff */
[----:B------:R-:W3:Y:S01]  /*3d70*/  @!P2 LDS R18, [R54+0x174] ;  /* 0x000174003612a984 */ /* 0x000ee20000000800 */
[----:B------:R-:W-:Y:S01]  /*3d80*/  ISETP.GE.AND P0, PT, R122, UR7, PT ;  /* 0x000000077a007c0c */ /* 0x000fe2000bf06270 */
[----:B------:R-:W-:Y:S02]  /*3d90*/  HFMA2 R122, -RZ, RZ, 0, 0 ;  /* 0x00000000ff7a7431 */ /* 0x000fe400000001ff */
[----:B------:R-:W4:Y:S01]  /*3da0*/  @!P3 LDS R126, [R54+0x340] ;  /* 0x00034000367eb984 */ /* 0x000f220000000800 */
[-C--:B0-----:R-:W-:Y:S01]  /*3db0*/  FFMA R149, R85, R120.reuse, R20 ;  /* 0x0000007855957223 */ /* 0x081fe20000000014 */
[-C--:B------:R-:W-:Y:S01]  /*3dc0*/  FFMA R118, R81, R120.reuse, R118 ;  /* 0x0000007851767223 */ /* 0x080fe20000000076 */
[-C--:B------:R-:W-:Y:S01]  /*3dd0*/  FFMA R20, R84, R120.reuse, R147 ;  /* 0x0000007854147223 */ /* 0x080fe20000000093 */
[----:B------:R-:W0:Y:S01]  /*3de0*/  @!P2 LDS R19, [R54+0x178] ;  /* 0x000178003613a984 */ /* 0x000e220000000800 */
[----:B------:R-:W-:Y:S01]  /*3df0*/  FFMA R151, R82, R120, R151 ;  /* 0x0000007852977223 */ /* 0x000fe20000000097 */
[-C--:B-1----:R-:W-:Y:S01]  /*3e00*/  FFMA R153, R80, R116.reuse, R149 ;  /* 0x0000007450997223 */ /* 0x082fe20000000095 */
[----:B------:R-:W-:Y:S01]  /*3e10*/  MOV R149, RZ ;  /* 0x000000ff00957202 */ /* 0x000fe20000000f00 */
[-C--:B------:R-:W-:Y:S01]  /*3e20*/  FFMA R155, R77, R116.reuse, R118 ;  /* 0x000000744d9b7223 */ /* 0x080fe20000000076 */
[----:B------:R-:W-:Y:S01]  /*3e30*/  MOV R120, RZ ;  /* 0x000000ff00787202 */ /* 0x000fe20000000f00 */
[----:B------:R-:W1:Y:S01]  /*3e40*/  @!P0 LDS R122, [R54+0x180] ;  /* 0x00018000367a8984 */ /* 0x000e620000000800 */
[----:B------:R-:W-:Y:S01]  /*3e50*/  HFMA2 R118, -RZ, RZ, 0, 0 ;  /* 0x00000000ff767431 */ /* 0x000fe200000001ff */
[----:B------:R-:W-:Y:S01]  /*3e60*/  MOV R147, RZ ;  /* 0x000000ff00937202 */ /* 0x000fe20000000f00 */
[-C--:B------:R-:W-:Y:S01]  /*3e70*/  FFMA R20, R79, R116.reuse, R20 ;  /* 0x000000744f147223 */ /* 0x080fe20000000014 */
[----:B------:R-:W5:Y:S01]  /*3e80*/  @!P2 LDS R149, [R54+0x17c] ;  /* 0x00017c003695a984 */ /* 0x000f620000000800 */
[----:B------:R-:W-:-:S03]  /*3e90*/  FFMA R151, R78, R116, R151 ;  /* 0x000000744e977223 */ /* 0x000fc60000000097 */
[----:B------:R-:W5:Y:S04]  /*3ea0*/  @!P0 LDS R120, [R54+0x184] ;  /* 0x0001840036788984 */ /* 0x000f680000000800 */
[----:B------:R-:W5:Y:S04]  /*3eb0*/  @!P0 LDS R118, [R54+0x188] ;  /* 0x0001880036768984 */ /* 0x000f680000000800 */
[----:B------:R-:W5:Y:S01]  /*3ec0*/  @!P0 LDS R147, [R54+0x18c] ;  /* 0x00018c0036938984 */ /* 0x000f620000000800 */
        /* <DEDUP_REMOVED lines=8> */
[----:B----4-:R-:W-:Y:S01]  /*3f50*/  FFMA R130, R7, R126, R130 ;  /* 0x0000007e07827223 */ /* 0x010fe20000000082 */
[----:B0-----:R-:W-:Y:S01]  /*3f60*/  FFMA R20, R65, R19, R116 ;  /* 0x0000001341147223 */ /* 0x001fe20000000074 */
[----:B------:R-:W-:-:S02]  /*3f70*/  HFMA2 R116, -RZ, RZ, 0, 0 ;  /* 0x00000000ff747431 */ /* 0x000fc400000001ff */
[-C--:B------:R-:W-:Y:S01]  /*3f80*/  FFMA R153, R63, R19.reuse, R124 ;  /* 0x000000133f997223 */ /* 0x080fe2000000007c */
[-C--:B------:R-:W-:Y:S01]  /*3f90*/  FFMA R21, R66, R19.reuse, R21 ;  /* 0x0000001342157223 */ /* 0x080fe20000000015 */
[----:B------:R-:W-:Y:S01]  /*3fa0*/  FFMA R151, R64, R19, R151 ;  /* 0x0000001340977223 */ /* 0x000fe20000000097 */
[-C--:B-1----:R-:W-:Y:S01]  /*3fb0*/  FFMA R124, R140, R122.reuse, R17 ;  /* 0x0000007a8c7c7223 */ /* 0x082fe20000000011 */
[-C--:B------:R-:W-:Y:S01]  /*3fc0*/  FFMA R17, R9, R122.reuse, R16 ;  /* 0x0000007a09117223 */ /* 0x080fe20000000010 */
[-C--:B------:R-:W-:Y:S01]  /*3fd0*/  FFMA R16, R8, R122.reuse, R15 ;  /* 0x0000007a08107223 */ /* 0x080fe2000000000f */
[----:B------:R-:W-:Y:S01]  /*3fe0*/  FFMA R14, R7, R122, R14 ;  /* 0x0000007a070e7223 */ /* 0x000fe2000000000e */
[-C--:B-----5:R-:W-:Y:S01]  /*3ff0*/  FFMA R21, R62, R149.reuse, R21 ;  /* 0x000000953e157223 */ /* 0x0a0fe20000000015 */
[----:B------:R-:W0:Y:S01]  /*4000*/  @!P0 LDS R116, [R54+0x190] ;  /* 0x0001900036748984 */ /* 0x000e220000000800 */
[-C--:B------:R-:W-:Y:S01]  /*4010*/  FFMA R20, R61, R149.reuse, R20 ;  /* 0x000000953d147223 */ /* 0x080fe20000000014 */
[-C--:B------:R-:W-:Y:S01]  /*4020*/  FFMA R19, R60, R149.reuse, R151 ;  /* 0x000000953c137223 */ /* 0x080fe20000000097 */
[----:B------:R-:W-:Y:S01]  /*4030*/  FFMA R18, R58, R149, R153 ;  /* 0x000000953a127223 */ /* 0x000fe20000000099 */
[-C--:B------:R-:W-:Y:S01]  /*4040*/  FFMA R149, R73, R120.reuse, R16 ;  /* 0x0000007849957223 */ /* 0x080fe20000000010 */
[-C--:B------:R-:W-:Y:S01]  /*4050*/  FFMA R14, R115, R120.reuse, R14 ;  /* 0x00000078730e7223 */ /* 0x080fe2000000000e */
[-C--:B------:R-:W-:Y:S01]  /*4060*/  FFMA R124, R5, R120.reuse, R124 ;  /* 0x00000078057c7223 */ /* 0x080fe2000000007c */
[----:B------:R-:W-:Y:S01]  /*4070*/  FFMA R17, R6, R120, R17 ;  /* 0x0000007806117223 */ /* 0x000fe20000000011 */
[-C--:B------:R-:W-:Y:S01]  /*4080*/  FFMA R16, R4, R118.reuse, R149 ;  /* 0x0000007604107223 */ /* 0x080fe20000000095 */
[-C--:B------:R-:W-:Y:S01]  /*4090*/  FFMA R149, R113, R118.reuse, R14 ;  /* 0x0000007671957223 */ /* 0x080fe2000000000e */
[----:B------:R-:W-:Y:S01]  /*40a0*/  CS2R R14, SRZ ;  /* 0x00000000000e7805 */ /* 0x000fe2000001ff00 */
[-C--:B------:R-:W-:Y:S01]  /*40b0*/  FFMA R151, R3, R118.reuse, R124 ;  /* 0x0000007603977223 */ /* 0x080fe2000000007c */
[----:B------:R-:W-:Y:S01]  /*40c0*/  FFMA R17, R114, R118, R17 ;  /* 0x0000007672117223 */ /* 0x000fe20000000011 */
[-C--:B------:R-:W-:Y:S01]  /*40d0*/  FFMA R122, R111, R147.reuse, R16 ;  /* 0x000000936f7a7223 */ /* 0x080fe20000000010 */
[----:B------:R-:W-:Y:S01]  /*40e0*/  MOV R118, RZ ;  /* 0x000000ff00767202 */ /* 0x000fe20000000f00 */
[-C--:B------:R-:W-:Y:S01]  /*40f0*/  FFMA R120, R68, R147.reuse, R151 ;  /* 0x0000009344787223 */ /* 0x080fe20000000097 */
[----:B------:R-:W1:Y:S01]  /*4100*/  @!P0 LDS R15, [R54+0x194] ;  /* 0x00019400360f8984 */ /* 0x000e620000000800 */
[-C--:B------:R-:W-:Y:S01]  /*4110*/  FFMA R151, R112, R147.reuse, R17 ;  /* 0x0000009370977223 */ /* 0x080fe20000000011 */
[----:B------:R-:W-:Y:S01]  /*4120*/  CS2R R16, SRZ ;  /* 0x0000000000107805 */ /* 0x000fe2000001ff00 */
[----:B------:R-:W-:Y:S01]  /*4130*/  FFMA R124, R110, R147, R149 ;  /* 0x000000936e7c7223 */ /* 0x000fe20000000095 */
[----:B------:R-:W2:Y:S01]  /*4140*/  @!P0 LDS R14, [R54+0x198] ;  /* 0x00019800360e8984 */ /* 0x000ea20000000800 */
[----:B------:R-:W-:-:S03]  /*4150*/  HFMA2 R147, -RZ, RZ, 0, 0 ;  /* 0x00000000ff937431 */ /* 0x000fc600000001ff */
[----:B------:R-:W3:Y:S04]  /*4160*/  @!P0 LDS R17, [R54+0x19c] ;  /* 0x00019c0036118984 */ /* 0x000ee80000000800 */
[----:B------:R-:W4:Y:S04]  /*4170*/  @!P0 LDS R118, [R54+0x1a0] ;  /* 0x0001a00036768984 */ /* 0x000f280000000800 */
[----:B------:R-:W5:Y:S04]  /*4180*/  @!P0 LDS R16, [R54+0x1a4] ;  /* 0x0001a40036108984 */ /* 0x000f680000000800 */
[----:B------:R-:W-:Y:S01]  /*4190*/  @!P0 LDS R147, [R54+0x1b0] ;  /* 0x0001b00036938984 */ /* 0x000fe20000000800 */
[----:B0-----:R-:W-:Y:S01]  /*41a0*/  FFMA R149, R109, R116, R120 ;  /* 0x000000746d957223 */ /* 0x001fe20000000078 */
[----:B------:R-:W-:-:S02]  /*41b0*/  HFMA2 R120, -RZ, RZ, 0, 0 ;  /* 0x00000000ff787431 */ /* 0x000fc400000001ff */
[-C--:B------:R-:W-:Y:S01]  /*41c0*/  FFMA R151, R108, R116.reuse, R151 ;  /* 0x000000746c977223 */ /* 0x080fe20000000097 */
[-C--:B------:R-:W-:Y:S01]  /*41d0*/  FFMA R122, R59, R116.reuse, R122 ;  /* 0x000000743b7a7223 */ /* 0x080fe2000000007a */
[----:B------:R-:W-:Y:S01]  /*41e0*/  FFMA R153, R107, R116, R124 ;  /* 0x000000746b997223 */ /* 0x000fe2000000007c */
[----:B------:R-:W-:Y:S01]  /*41f0*/  MOV R116, RZ ;  /* 0x000000ff00747202 */ /* 0x000fe20000000f00 */
[----:B------:R-:W0:Y:S05]  /*4200*/  @!P0 LDS R120, [R54+0x1a8] ;  /* 0x0001a80036788984 */ /* 0x000e2a0000000800 */
        /* <DEDUP_REMOVED lines=14> */
[----:B------:R-:W-:Y:S01]  /*42f0*/  MOV R14, RZ ;  /* 0x000000ff000e7202 */ /* 0x000fe20000000f00 */
        /* <DEDUP_REMOVED lines=9> */
[----:B------:R-:W-:Y:S01]  /*4390*/  IADD3 R17, PT, PT, R42, 0x7, RZ ;  /* 0x000000072a117810 */ /* 0x000fe20007ffe0ff */
[----:B------:R-:W-:Y:S01]  /*43a0*/  HFMA2 R122, -RZ, RZ, 0, 0 ;  /* 0x00000000ff7a7431 */ /* 0x000fe200000001ff */
[----:B------:R-:W-:Y:S02]  /*43b0*/  @!P0 LDS R151, [R54+0x1bc] ;  /* 0x0001bc0036978984 */ /* 0x000fe40000000800 */
[----:B------:R-:W-:Y:S01]  /*43c0*/  ISETP.GE.AND P2, PT, R17, UR7, PT ;  /* 0x0000000711007c0c */ /* 0x000fe2000bf46270 */
[-C--:B0-----:R-:W-:Y:S01]  /*43d0*/  FFMA R17, R85, R120.reuse, R118 ;  /* 0x0000007855117223 */ /* 0x081fe20000000076 */
[----:B------:R-:W-:Y:S01]  /*43e0*/  FFMA R118, R84, R120, R15 ;  /* 0x0000007854767223 */ /* 0x000fe2000000000f */
[----:B------:R-:W-:-:S02]  /*43f0*/  HFMA2 R15, -RZ, RZ, 0, 0 ;  /* 0x00000000ff0f7431 */ /* 0x000fc400000001ff */
[----:B------:R-:W-:Y:S01]  /*4400*/  FFMA R16, R81, R120, R16 ;  /* 0x0000007851107223 */ /* 0x000fe20000000010 */
[-C--:B------:R-:W-:Y:S01]  /*4410*/  FFMA R17, R80, R116.reuse, R17 ;  /* 0x0000007450117223 */ /* 0x080fe20000000011 */
[----:B------:R-:W-:Y:S01]  /*4420*/  FFMA R118, R79, R116, R118 ;  /* 0x000000744f767223 */ /* 0x000fe20000000076 */
[----:B------:R-:W-:Y:S01]  /*4430*/  FFMA R149, R82, R120, R149 ;  /* 0x0000007852957223 */ /* 0x000fe20000000095 */
[-C--:B------:R-:W-:Y:S01]  /*4440*/  FFMA R153, R77, R116.reuse, R16 ;  /* 0x000000744d997223 */ /* 0x080fe20000000010 */
[-C--:B------:R-:W-:Y:S01]  /*4450*/  FFMA R16, R76, R147.reuse, R17 ;  /* 0x000000934c107223 */ /* 0x080fe20000000011 */
[-C--:B------:R-:W-:Y:S01]  /*4460*/  FFMA R17, R75, R147.reuse, R118 ;  /* 0x000000934b117223 */ /* 0x080fe20000000076 */
[----:B------:R-:W-:Y:S01]  /*4470*/  MOV R120, RZ ;  /* 0x000000ff00787202 */ /* 0x000fe20000000f00 */
[----:B------:R-:W0:Y:S01]  /*4480*/  @!P2 LDS R122, [R54+0x1c0] ;  /* 0x0001c000367aa984 */ /* 0x000e220000000800 */
[----:B------:R-:W-:Y:S02]  /*4490*/  HFMA2 R118, -RZ, RZ, 0, 0 ;  /* 0x00000000ff767431 */ /* 0x000fe400000001ff */
[----:B------:R-:W-:Y:S01]  /*44a0*/  FFMA R149, R78, R116, R149 ;  /* 0x000000744e957223 */ /* 0x000fe20000000095 */
[-C--:B------:R-:W-:Y:S01]  /*44b0*/  FFMA R124, R72, R147.reuse, R153 ;  /* 0x00000093487c7223 */ /* 0x080fe20000000099 */
[----:B------:R-:W2:Y:S02]  /*44c0*/  @!P0 LDS R15, [R54+0x1b8] ;  /* 0x0001b800360f8984 */ /* 0x000ea40000000800 */
[----:B------:R-:W-:Y:S01]  /*44d0*/  FFMA R116, R74, R147, R149 ;  /* 0x000000934a747223 */ /* 0x000fe20000000095 */
[----:B------:R-:W-:Y:S01]  /*44e0*/  MOV R149, RZ ;  /* 0x000000ff00957202 */ /* 0x000fe20000000f00 */
[----:B------:R-:W3:Y:S01]  /*44f0*/  @!P2 LDS R120, [R54+0x1c4] ;  /* 0x0001c4003678a984 */ /* 0x000ee20000000800 */
[----:B------:R-:W-:-:S03]  /*4500*/  MOV R147, RZ ;  /* 0x000000ff00937202 */ /* 0x000fc60000000f00 */
[----:B------:R-:W4:Y:S01]  /*4510*/  @!P2 LDS R118, [R54+0x1c8] ;  /* 0x0001c8003676a984 */ /* 0x000f220000000800 */
[-C--:B-1----:R-:W-:Y:S01]  /*4520*/  FFMA R153, R71, R14.reuse, R16 ;  /* 0x0000000e47997223 */ /* 0x082fe20000000010 */
[-C--:B------:R-:W-:Y:S01]  /*4530*/  FFMA R16, R70, R14.reuse, R17 ;  /* 0x0000000e46107223 */ /* 0x080fe20000000011 */
[-C--:B------:R-:W-:Y:S01]  /*4540*/  FFMA R17, R69, R14.reuse, R116 ;  /* 0x0000000e45117223 */ /* 0x080fe20000000074 */
[----:B------:R-:W1:Y:S01]  /*4550*/  @!P2 LDS R149, [R54+0x1cc] ;  /* 0x0001cc003695a984 */ /* 0x000e620000000800 */
[----:B------:R-:W-:Y:S02]  /*4560*/  HFMA2 R116, -RZ, RZ, 0, 0 ;  /* 0x00000000ff747431 */ /* 0x000fe400000001ff */
[----:B------:R-:W-:Y:S01]  /*4570*/  FFMA R124, R67, R14, R124 ;  /* 0x0000000e437c7223 */ /* 0x000fe2000000007c */
[----:B------:R-:W-:Y:S04]  /*4580*/  @!P2 LDS R147, [R54+0x1d4] ;  /* 0x0001d4003693a984 */ /* 0x000fe80000000800 */
[----:B------:R-:W5:Y:S01]  /*4590*/  @!P2 LDS R116, [R54+0x1d0] ;  /* 0x0001d0003674a984 */ /* 0x000f620000000800 */
[-C--:B0-----:R-:W-:Y:S01]  /*45a0*/  FFMA R10, R7, R122.reuse, R10 ;  /* 0x0000007a070a7223 */ /* 0x081fe2000000000a */
[-C--:B--2---:R-:W-:Y:S01]  /*45b0*/  FFMA R157, R63, R15.reuse, R124 ;  /* 0x0000000f3f9d7223 */ /* 0x084fe2000000007c */
[-C--:B------:R-:W-:Y:S01]  /*45c0*/  FFMA R124, R140, R122.reuse, R13 ;  /* 0x0000007a8c7c7223 */ /* 0x080fe2000000000d */
[-C--:B------:R-:W-:Y:S01]  /*45d0*/  FFMA R13, R9, R122.reuse, R12 ;  /* 0x0000007a090d7223 */ /* 0x080fe2000000000c */
[----:B------:R-:W-:Y:S01]  /*45e0*/  FFMA R12, R8, R122, R11 ;  /* 0x0000007a080c7223 */ /* 0x000fe2000000000b */
[-C--:B---3--:R-:W-:Y:S01]  /*45f0*/  FFMA R10, R115, R120.reuse, R10 ;  /* 0x00000078730a7223 */ /* 0x088fe2000000000a */
[-C--:B------:R-:W-:Y:S01]  /*4600*/  FFMA R153, R66, R15.reuse, R153 ;  /* 0x0000000f42997223 */ /* 0x080fe20000000099 */
[-C--:B------:R-:W-:Y:S01]  /*4610*/  FFMA R16, R65, R15.reuse, R16 ;  /* 0x0000000f41107223 */ /* 0x080fe20000000010 */
[-C--:B------:R-:W-:Y:S01]  /*4620*/  FFMA R11, R73, R120.reuse, R12 ;  /* 0x00000078490b7223 */ /* 0x080fe2000000000c */
[----:B------:R-:W-:Y:S01]  /*4630*/  FFMA R155, R64, R15, R17 ;  /* 0x0000000f409b7223 */ /* 0x000fe20000000011 */
[-C--:B------:R-:W-:Y:S01]  /*4640*/  FFMA R124, R5, R120.reuse, R124 ;  /* 0x00000078057c7223 */ /* 0x080fe2000000007c */
[----:B------:R-:W-:Y:S01]  /*4650*/  FFMA R13, R6, R120, R13 ;  /* 0x00000078060d7223 */ /* 0x000fe2000000000d */
[-C--:B----4-:R-:W-:Y:S01]  /*4660*/  FFMA R12, R4, R118.reuse, R11 ;  /* 0x00000076040c7223 */ /* 0x090fe2000000000b */
[-C--:B------:R-:W-:Y:S01]  /*4670*/  FFMA R11, R113, R118.reuse, R10 ;  /* 0x00000076710b7223 */ /* 0x080fe2000000000a */
[-C--:B------:R-:W-:Y:S01]  /*4680*/  FFMA R17, R62, R151.reuse, R153 ;  /* 0x000000973e117223 */ /* 0x080fe20000000099 */
[-C--:B------:R-:W-:Y:S01]  /*4690*/  FFMA R16, R61, R151.reuse, R16 ;  /* 0x000000973d107223 */ /* 0x080fe20000000010 */
[----:B------:R-:W-:Y:S01]  /*46a0*/  FFMA R15, R60, R151, R155 ;  /* 0x000000973c0f7223 */ /* 0x000fe2000000009b */
[----:B-1----:R-:W-:Y:S01]  /*46b0*/  FFMA R122, R110, R149, R11 ;  /* 0x000000956e7a7223 */ /* 0x002fe2000000000b */
[----:B------:R-:W-:Y:S01]  /*46c0*/  CS2R R10, SRZ ;  /* 0x00000000000a7805 */ /* 0x000fe2000001ff00 */
[----:B------:R-:W-:Y:S01]  /*46d0*/  FFMA R14, R58, R151, R157 ;  /* 0x000000973a0e7223 */ /* 0x000fe2000000009d */
[-C--:B------:R-:W-:Y:S01]  /*46e0*/  FFMA R151, R3, R118.reuse, R124 ;  /* 0x0000007603977223 */ /* 0x080fe2000000007c */
[----:B------:R-:W-:Y:S01]  /*46f0*/  FFMA R13, R114, R118, R13 ;  /* 0x00000076720d7223 */ /* 0x000fe2000000000d */
[----:B------:R-:W-:Y:S01]  /*4700*/  FFMA R120, R111, R149, R12 ;  /* 0x000000956f787223 */ /* 0x000fe2000000000c */
[----:B------:R-:W-:-:S02]  /*4710*/  HFMA2 R155, -RZ, RZ, 0, 0 ;  /* 0x00000000ff9b7431 */ /* 0x000fc400000001ff */
[-C--:B------:R-:W-:Y:S01]  /*4720*/  FFMA R118, R68, R149.reuse, R151 ;  /* 0x0000009544767223 */ /* 0x080fe20000000097 */
[----:B------:R-:W0:Y:S01]  /*4730*/  @!P2 LDS R10, [R54+0x1d8] ;  /* 0x0001d800360aa984 */ /* 0x000e220000000800 */
[----:B------:R-:W-:Y:S01]  /*4740*/  FFMA R151, R112, R149, R13 ;  /* 0x0000009570977223 */ /* 0x000fe2000000000d */
[----:B------:R-:W-:Y:S01]  /*4750*/  CS2R R12, SRZ ;  /* 0x00000000000c7805 */ /* 0x000fe2000001ff00 */
[-C--:B-----5:R-:W-:Y:S01]  /*4760*/  FFMA R120, R59, R116.reuse, R120 ;  /* 0x000000743b787223 */ /* 0x0a0fe20000000078 */
[----:B------:R-:W1:Y:S01]  /*4770*/  @!P2 LDS R11, [R54+0x1dc] ;  /* 0x0001dc00360ba984 */ /* 0x000e620000000800 */
[-C--:B------:R-:W-:Y:S01]  /*4780*/  FFMA R149, R109, R116.reuse, R118 ;  /* 0x000000746d957223 */ /* 0x080fe20000000076 */
[----:B------:R-:W-:Y:S01]  /*4790*/  FFMA R151, R108, R116, R151 ;  /* 0x000000746c977223 */ /* 0x000fe20000000097 */
[----:B------:R-:W-:Y:S01]  /*47a0*/  FFMA R124, R105, R147, R120 ;  /* 0x00000093697c7223 */ /* 0x000fe20000000078 */
[----:B------:R-:W2:Y:S01]  /*47b0*/  @!P2 LDS R12, [R54+0x1e0] ;  /* 0x0001e000360ca984 */ /* 0x000ea20000000800 */
[----:B------:R-:W-:-:S02]  /*47c0*/  HFMA2 R120, -RZ, RZ, 0, 0 ;  /* 0x00000000ff787431 */ /* 0x000fc400000001ff */
[----:B------:R-:W-:Y:S01]  /*47d0*/  FFMA R153, R107, R116, R122 ;  /* 0x000000746b997223 */ /* 0x000fe2000000007a */
[-C--:B------:R-:W-:Y:S01]  /*47e0*/  FFMA R122, R106, R147.reuse, R149 ;  /* 0x000000936a7a7223 */ /* 0x080fe20000000095 */
[----:B------:R-:W3:Y:S01]  /*47f0*/  @!P2 LDS R13, [R54+0x1e4] ;  /* 0x0001e400360da984 */ /* 0x000ee20000000800 */
[-C--:B------:R-:W-:Y:S01]  /*4800*/  FFMA R151, R2, R147.reuse, R151 ;  /* 0x0000009302977223 */ /* 0x080fe20000000097 */
[----:B------:R-:W-:Y:S01]  /*4810*/  FFMA R153, R104, R147, R153 ;  /* 0x0000009368997223 */ /* 0x000fe20000000099 */
[----:B------:R-:W-:Y:S01]  /*4820*/  MOV R118, RZ ;  /* 0x000000ff00767202 */ /* 0x000fe20000000f00 */
[----:B------:R-:W-:Y:S01]  /*4830*/  HFMA2 R147, -RZ, RZ, 0, 0 ;  /* 0x00000000ff937431 */ /* 0x000fe200000001ff */
[----:B------:R-:W-:Y:S01]  /*4840*/  MOV R116, RZ ;  /* 0x000000ff00747202 */ /* 0x000fe20000000f00 */
[----:B------:R-:W4:Y:S01]  /*4850*/  @!P2 LDS R120, [R54+0x1e8] ;  /* 0x0001e8003678a984 */ /* 0x000f220000000800 */
[----:B------:R-:W-:-:S03]  /*4860*/  MOV R157, RZ ;  /* 0x000000ff009d7202 */ /* 0x000fc60000000f00 */
[----:B------:R-:W5:Y:S04]  /*4870*/  @!P2 LDS R118, [R54+0x1ec] ;  /* 0x0001ec003676a984 */ /* 0x000f680000000800 */
        /* <DEDUP_REMOVED lines=18> */
[C---:B------:R-:W-:Y:S01]  /*49a0*/  IADD3 R13, PT, PT, R42.reuse, 0x8, RZ ;  /* 0x000000082a0d7810 */ /* 0x040fe20007ffe0ff */
[----:B------:R-:W-:Y:S01]  /*49b0*/  HFMA2 R149, -RZ, RZ, 0, 0 ;  /* 0x00000000ff957431 */ /* 0x000fe200000001ff */
[----:B------:R-:W-:Y:S01]  /*49c0*/  IADD3 R122, PT, PT, R42, 0x9, RZ ;  /* 0x000000092a7a7810 */ /* 0x000fe20007ffe0ff */
[-C--:B----4-:R-:W-:Y:S01]  /*49d0*/  FFMA R151, R82, R120.reuse, R151 ;  /* 0x0000007852977223 */ /* 0x090fe20000000097 */
[----:B------:R-:W-:Y:S01]  /*49e0*/  ISETP.GE.AND P0, PT, R13, UR7, PT ;  /* 0x000000070d007c0c */ /* 0x000fe2000bf06270 */
[-C--:B------:R-:W-:Y:S01]  /*49f0*/  FFMA R13, R85, R120.reuse, R10 ;  /* 0x00000078550d7223 */ /* 0x080fe2000000000a */
[-C--:B------:R-:W-:Y:S01]  /*4a00*/  FFMA R10, R84, R120.reuse, R11 ;  /* 0x00000078540a7223 */ /* 0x080fe2000000000b */
[----:B------:R-:W-:Y:S01]  /*4a10*/  FFMA R12, R81, R120, R12 ;  /* 0x00000078510c7223 */ /* 0x000fe2000000000c */
[-C--:B-----5:R-:W-:Y:S01]  /*4a20*/  FFMA R151, R78, R118.reuse, R151 ;  /* 0x000000764e977223 */ /* 0x0a0fe20000000097 */
[-C--:B------:R-:W-:Y:S01]  /*4a30*/  FFMA R13, R80, R118.reuse, R13 ;  /* 0x00000076500d7223 */ /* 0x080fe2000000000d */
[-C--:B------:R-:W-:Y:S01]  /*4a40*/  FFMA R120, R79, R118.reuse, R10 ;  /* 0x000000764f787223 */ /* 0x080fe2000000000a */
[----:B------:R-:W-:Y:S01]  /*4a50*/  FFMA R11, R77, R118, R12 ;  /* 0x000000764d0b7223 */ /* 0x000fe2000000000c */
[-C--:B------:R-:W-:Y:S01]  /*4a60*/  FFMA R118, R74, R147.reuse, R151 ;  /* 0x000000934a767223 */ /* 0x080fe20000000097 */
[-C--:B------:R-:W-:Y:S01]  /*4a70*/  FFMA R12, R76, R147.reuse, R13 ;  /* 0x000000934c0c7223 */ /* 0x080fe2000000000d */
[----:B------:R-:W-:Y:S01]  /*4a80*/  FFMA R13, R75, R147, R120 ;  /* 0x000000934b0d7223 */ /* 0x000fe20000000078 */
[----:B------:R-:W-:-:S02]  /*4a90*/  HFMA2 R10, -RZ, RZ, 0, 0 ;  /* 0x00000000ff0a7431 */ /* 0x000fc400000001ff */
[----:B------:R-:W-:Y:S01]  /*4aa0*/  FFMA R120, R72, R147, R11 ;  /* 0x0000009348787223 */ /* 0x000fe2000000000b */
[-C--:B------:R-:W-:Y:S01]  /*4ab0*/  FFMA R11, R71, R116.reuse, R12 ;  /* 0x00000074470b7223 */ /* 0x080fe2000000000c */
[-C--:B------:R-:W-:Y:S01]  /*4ac0*/  FFMA R12, R70, R116.reuse, R13 ;  /* 0x00000074460c7223 */ /* 0x080fe2000000000d */
[-C--:B------:R-:W-:Y:S01]  /*4ad0*/  FFMA R13, R69, R116.reuse, R118 ;  /* 0x00000074450d7223 */ /* 0x080fe20000000076 */
[----:B------:R-:W-:Y:S01]  /*4ae0*/  FFMA R158, R67, R116, R120 ;  /* 0x00000074439e7223 */ /* 0x000fe20000000078 */
[C---:B------:R-:W-:Y:S01]  /*4af0*/  IADD3 R118, PT, PT, R42.reuse, 0xb, RZ ;  /* 0x0000000b2a767810 */ /* 0x040fe20007ffe0ff */
[----:B------:R-:W0:Y:S01]  /*4b00*/  @!P0 LDS R149, [R54+0x200] ;  /* 0x0002000036958984 */ /* 0x000e220000000800 */
[----:B------:R-:W-:Y:S02]  /*4b10*/  IADD3 R116, PT, PT, R42, 0xa, RZ ;  /* 0x0000000a2a747810 */ /* 0x000fe40007ffe0ff */
[----:B------:R-:W-:Y:S01]  /*4b20*/  ISETP.GE.AND P1, PT, R122, UR7, PT ;  /* 0x000000077a007c0c */ /* 0x000fe2000bf26270 */
[----:B------:R-:W1:Y:S01]  /*4b30*/  @!P2 LDS R10, [R54+0x1f8] ;  /* 0x0001f800360aa984 */ /* 0x000e620000000800 */
[----:B------:R-:W-:Y:S01]  /*4b40*/  ISETP.GE.AND P5, PT, R118, UR7, PT ;  /* 0x0000000776007c0c */ /* 0x000fe2000bfa6270 */
[----:B------:R-:W-:Y:S01]  /*4b50*/  HFMA2 R118, -RZ, RZ, 0, 0 ;  /* 0x00000000ff767431 */ /* 0x000fe200000001ff */
[----:B------:R-:W-:Y:S01]  /*4b60*/  ISETP.GE.AND P6, PT, R116, UR7, PT ;  /* 0x0000000774007c0c */ /* 0x000fe2000bfc6270 */
[----:B------:R-:W-:Y:S01]  /*4b70*/  HFMA2 R122, -RZ, RZ, 0, 0 ;  /* 0x00000000ff7a7431 */ /* 0x000fe200000001ff */
[----:B------:R-:W-:Y:S01]  /*4b80*/  MOV R116, RZ ;  /* 0x000000ff00747202 */ /* 0x000fe20000000f00 */
[----:B------:R-:W-:Y:S01]  /*4b90*/  @!P0 LDS R162, [R54+0x210] ;  /* 0x0002100036a28984 */ /* 0x000fe20000000800 */
[----:B------:R-:W-:-:S02]  /*4ba0*/  MOV R120, RZ ;  /* 0x000000ff00787202 */ /* 0x000fc40000000f00 */
[----:B------:R-:W-:Y:S01]  /*4bb0*/  MOV R124, RZ ;  /* 0x000000ff007c7202 */ /* 0x000fe20000000f00 */
[----:B------:R-:W-:Y:S01]  /*4bc0*/  @!P0 LDS R157, [R54+0x218] ;  /* 0x00021800369d8984 */ /* 0x000fe20000000800 */
[----:B------:R-:W-:-:S03]  /*4bd0*/  MOV R147, RZ ;  /* 0x000000ff00937202 */ /* 0x000fc60000000f00 */
[----:B------:R-:W2:Y:S04]  /*4be0*/  @!P0 LDS R116, [R54+0x204] ;  /* 0x0002040036748984 */ /* 0x000ea80000000800 */
[----:B------:R-:W3:Y:S04]  /*4bf0*/  @!P1 LDS R118, [R54+0x240] ;  /* 0x0002400036769984 */ /* 0x000ee80000000800 */
[----:B------:R-:W4:Y:S04]  /*4c00*/  @!P6 LDS R120, [R54+0x280] ;  /* 0x000280003678e984 */ /* 0x000f280000000800 */
[----:B------:R-:W5:Y:S04]  /*4c10*/  @!P5 LDS R122, [R54+0x2c0] ;  /* 0x0002c000367ad984 */ /* 0x000f680000000800 */
[----:B------:R-:W5:Y:S04]  /*4c20*/  @!P4 LDS R124, [R54+0x300] ;  /* 0x00030000367cc984 */ /* 0x000f680000000800 */
[----:B------:R-:W5:Y:S01]  /*4c30*/  @!P2 LDS R147, [R54+0x1fc] ;  /* 0x0001fc003693a984 */ /* 0x000f620000000800 */
[----:B------:R-:W-:Y:S01]  /*4c40*/  ISETP.GE.AND P2, PT, R48, UR7, PT ;  /* 0x0000000730007c0c */ /* 0x000fe2000bf46270 */
[----:B0-----:R-:W-:-:S02]  /*4c50*/  FFMA R160, R7, R149, R142 ;  /* 0x0000009507a07223 */ /* 0x001fc4000000008e */
[----:B------:R-:W-:Y:S01]  /*4c60*/  @!P0 LDS R155, [R54+0x238] ;  /* 0x00023800369b8984 */ /* 0x000fe20000000800 */
[-C--:B-1----:R-:W-:Y:S01]  /*4c70*/  FFMA R153, R63, R10.reuse, R158 ;  /* 0x0000000a3f997223 */ /* 0x082fe2000000009e */
[-C--:B------:R-:W-:Y:S01]  /*4c80*/  FFMA R158, R140, R149.reuse, R145 ;  /* 0x000000958c9e7223 */ /* 0x080fe20000000091 */
[-C--:B------:R-:W-:Y:S01]  /*4c90*/  FFMA R145, R9, R149.reuse, R144 ;  /* 0x0000009509917223 */ /* 0x080fe20000000090 */
[----:B------:R-:W-:Y:S01]  /*4ca0*/  FFMA R144, R8, R149, R143 ;  /* 0x0000009508907223 */ /* 0x000fe2000000008f */
[-C--:B------:R-:W-:Y:S01]  /*4cb0*/  FFMA R11, R66, R10.reuse, R11 ;  /* 0x0000000a420b7223 */ /* 0x080fe2000000000b */
[-C--:B------:R-:W-:Y:S01]  /*4cc0*/  FFMA R12, R65, R10.reuse, R12 ;  /* 0x0000000a410c7223 */ /* 0x080fe2000000000c */
[----:B------:R-:W-:Y:S01]  /*4cd0*/  FFMA R151, R64, R10, R13 ;  /* 0x0000000a40977223 */ /* 0x000fe2000000000d */
[----:B------:R-:W-:Y:S02]  /*4ce0*/  HFMA2 R149, -RZ, RZ, 0, 0 ;  /* 0x00000000ff957431 */ /* 0x000fe400000001ff */
        /* <DEDUP_REMOVED lines=15> */
[----:B------:R-:W-:Y:S01]  /*4de0*/  MOV R139, RZ ;  /* 0x000000ff008b7202 */ /* 0x000fe20000000f00 */
[----:B------:R-:W-:Y:S01]  /*4df0*/  FFMA R134, R7, R122, R134 ;  /* 0x0000007a07867223 */ /* 0x000fe20000000086 */
[-C--:B------:R-:W-:Y:S01]  /*4e00*/  FFMA R122, R140, R124.reuse, R125 ;  /* 0x0000007c8c7a7223 */ /* 0x080fe2000000007d */
[-C--:B------:R-:W-:Y:S01]  /*4e10*/  FFMA R125, R9, R124.reuse, R152 ;  /* 0x0000007c097d7223 */ /* 0x080fe20000000098 */
[-C--:B------:R-:W-:Y:S01]  /*4e20*/  FFMA R152, R8, R124.reuse, R135 ;  /* 0x0000007c08987223 */ /* 0x080fe20000000087 */
[----:B------:R-:W-:Y:S01]  /*4e30*/  FFMA R132, R7, R124, R132 ;  /* 0x0000007c07847223 */ /* 0x000fe20000000084 */
[----:B------:R-:W0:Y:S01]  /*4e40*/  @!P2 LDS R139, [R54+0x380] ;  /* 0x00038000368ba984 */ /* 0x000e220000000800 */
[-C--:B------:R-:W-:Y:S01]  /*4e50*/  FFMA R124, R140, R126.reuse, R127 ;  /* 0x0000007e8c7c7223 */ /* 0x080fe2000000007f */
[-C--:B------:R-:W-:Y:S01]  /*4e60*/  FFMA R127, R9, R126.reuse, R154 ;  /* 0x0000007e097f7223 */ /* 0x080fe2000000009a */
[----:B------:R-:W-:Y:S01]  /*4e70*/  FFMA R10, R58, R147, R153 ;  /* 0x000000933a0a7223 */ /* 0x000fe20000000099 */
[----:B------:R-:W-:Y:S01]  /*4e80*/  FFMA R154, R8, R126, R141 ;  /* 0x0000007e089a7223 */ /* 0x000fe2000000008d */
[----:B------:R-:W-:-:S02]  /*4e90*/  HFMA2 R133, -RZ, RZ, 0, 0 ;  /* 0x00000000ff857431 */ /* 0x000fc400000001ff */
[-C--:B------:R-:W-:Y:S01]  /*4ea0*/  FFMA R13, R62, R147.reuse, R11 ;  /* 0x000000933e0d7223 */ /* 0x080fe2000000000b */
[----:B------:R-:W-:Y:S02]  /*4eb0*/  HFMA2 R141, -RZ, RZ, 0, 0 ;  /* 0x00000000ff8d7431 */ /* 0x000fe400000001ff */
[-C--:B------:R-:W-:Y:S01]  /*4ec0*/  FFMA R12, R61, R147.reuse, R12 ;  /* 0x000000933d0c7223 */ /* 0x080fe2000000000c */
[----:B------:R-:W-:Y:S02]  /*4ed0*/  HFMA2 R153, -RZ, RZ, 0, 0 ;  /* 0x00000000ff997431 */ /* 0x000fe400000001ff */
[----:B------:R-:W-:Y:S01]  /*4ee0*/  FFMA R11, R60, R147, R151 ;  /* 0x000000933c0b7223 */ /* 0x000fe20000000097 */
[----:B------:R-:W-:Y:S02]  /*4ef0*/  MOV R131, RZ ;  /* 0x000000ff00837202 */ /* 0x000fe40000000f00 */
[----:B------:R-:W-:Y:S02]  /*4f00*/  CS2R R158, SRZ ;  /* 0x00000000009e7805 */ /* 0x000fe4000001ff00 */
[----:B------:R-:W-:Y:S01]  /*4f10*/  MOV R147, RZ ;  /* 0x000000ff00937202 */ /* 0x000fe20000000f00 */
[----:B------:R-:W-:Y:S01]  /*4f20*/  @!P0 LDS R149, [R54+0x228] ;  /* 0x0002280036958984 */ /* 0x000fe20000000800 */
[----:B------:R-:W-:-:S02]  /*4f30*/  MOV R151, RZ ;  /* 0x000000ff00977202 */ /* 0x000fc40000000f00 */
[----:B------:R-:W-:Y:S01]  /*4f40*/  MOV R160, RZ ;  /* 0x000000ff00a07202 */ /* 0x000fe20000000f00 */
[----:B------:R-:W1:Y:S01]  /*4f50*/  @!P0 LDS R133, [R54+0x208] ;  /* 0x0002080036858984 */ /* 0x000e620000000800 */
[----:B------:R-:W-:-:S03]  /*4f60*/  MOV R135, RZ ;  /* 0x000000ff00877202 */ /* 0x000fc60000000f00 */
[----:B------:R-:W2:Y:S04]  /*4f70*/  @!P0 LDS R131, [R54+0x20c] ;  /* 0x00020c0036838984 */ /* 0x000ea80000000800 */
[----:B------:R-:W3:Y:S04]  /*4f80*/  @!P0 LDS R159, [R54+0x214] ;  /* 0x00021400369f8984 */ /* 0x000ee80000000800 */
[----:B------:R-:W4:Y:S04]  /*4f90*/  @!P0 LDS R141, [R54+0x21c] ;  /* 0x00021c00368d8984 */ /* 0x000f280000000800 */
[----:B------:R-:W-:Y:S04]  /*4fa0*/  @!P0 LDS R158, [R54+0x220] ;  /* 0x00022000369e8984 */ /* 0x000fe80000000800 */
[----:B------:R-:W-:Y:S01]  /*4fb0*/  @!P0 LDS R147, [R54+0x224] ;  /* 0x0002240036938984 */ /* 0x000fe20000000800 */
[-C--:B0-----:R-:W-:Y:S01]  /*4fc0*/  FFMA R126, R140, R139.reuse, R129 ;  /* 0x0000008b8c7e7223 */ /* 0x081fe20000000081 */
[----:B------:R-:W-:-:S02]  /*4fd0*/  FFMA R129, R9, R139, R156 ;  /* 0x0000008b09817223 */ /* 0x000fc4000000009c */
[----:B------:R-:W-:Y:S01]  /*4fe0*/  @!P0 LDS R151, [R54+0x22c] ;  /* 0x00022c0036978984 */ /* 0x000fe20000000800 */
[-C--:B------:R-:W-:Y:S01]  /*4ff0*/  FFMA R156, R8, R139.reuse, R137 ;  /* 0x0000008b089c7223 */ /* 0x080fe20000000089 */
[----:B------:R-:W-:Y:S02]  /*5000*/  HFMA2 R137, -RZ, RZ, 0, 0 ;  /* 0x00000000ff897431 */ /* 0x000fe400000001ff */
[----:B------:R-:W-:Y:S01]  /*5010*/  FFMA R128, R7, R139, R128 ;  /* 0x0000008b07807223 */ /* 0x000fe20000000080 */
[----:B------:R-:W-:Y:S04]  /*5020*/  @!P0 LDS R153, [R54+0x230] ;  /* 0x0002300036998984 */ /* 0x000fe80000000800 */
[----:B------:R-:W-:Y:S04]  /*5030*/  @!P0 LDS R160, [R54+0x234] ;  /* 0x0002340036a08984 */ /* 0x000fe80000000800 */
[----:B------:R-:W-:Y:S01]  /*5040*/  @!P0 LDS R135, [R54+0x23c] ;  /* 0x00023c0036878984 */ /* 0x000fe20000000800 */
[----:B------:R-:W-:Y:S01]  /*5050*/  ISETP.GE.AND P0, PT, R49, UR7, PT ;  /* 0x0000000731007c0c */ /* 0x000fe2000bf06270 */
[----:B------:R-:W0:Y:S01]  /*5060*/  LDCU UR7, c[0x0][0x3a0] ;  /* 0x00007400ff0777ac */ /* 0x000e220008000800 */
[----:B-1----:R-:W-:-:S04]  /*5070*/  FFMA R143, R114, R133, R143 ;  /* 0x00000085728f7223 */ /* 0x002fc8000000008f */
[----:B--2---:R-:W-:-:S04]  /*5080*/  FFMA R143, R112, R131, R143 ;  /* 0x00000083708f7223 */ /* 0x004fc8000000008f */
[----:B------:R-:W-:-:S03]  /*5090*/  FFMA R143, R108, R162, R143 ;  /* 0x000000a26c8f7223 */ /* 0x000fc6000000008f */
[----:B------:R-:W1:Y:S01]  /*50a0*/  @!P0 LDS R137, [R54+0x3c0] ;  /* 0x0003c00036898984 */ /* 0x000e620000000800 */
[----:B---3--:R-:W-:-:S04]  /*50b0*/  FFMA R143, R2, R159, R143 ;  /* 0x0000009f028f7223 */ /* 0x008fc8000000008f */
[----:B------:R-:W-:Y:S01]  /*50c0*/  FFMA R143, R102, R157, R143 ;  /* 0x0000009d668f7223 */ /* 0x000fe2000000008f */
[----:B0-----:R-:W-:-:S03]  /*50d0*/  UISETP.GE.AND UP0, UPT, UR4, UR7, UPT ;  /* 0x000000070400728c */ /* 0x001fc6000bf06270 */
[----:B----4-:R-:W-:Y:S01]  /*50e0*/  FFMA R143, R98, R141, R143 ;  /* 0x0000008d628f7223 */ /* 0x010fe2000000008f */
[----:B-1----:R-:W-:Y:S01]  /*50f0*/  FFMA R88, R7, R137, R88 ;  /* 0x0000008907587223 */ /* 0x002fe20000000058 */
[----:B------:R-:W-:Y:S01]  /*5100*/  FFMA R7, R3, R133, R142 ;  /* 0x0000008503077223 */ /* 0x000fe2000000008e */
[----:B------:R-:W-:Y:S01]  /*5110*/  FFMA R9, R9, R137, R92 ;  /* 0x0000008909097223 */ /* 0x000fe2000000005c */
[-C--:B------:R-:W-:Y:S01]  /*5120*/  FFMA R92, R4, R133.reuse, R145 ;  /* 0x00000085045c7223 */ /* 0x080fe20000000091 */
[----:B------:R-:W-:Y:S01]  /*5130*/  FFMA R133, R113, R133, R144 ;  /* 0x0000008571857223 */ /* 0x000fe20000000090 */
[----:B------:R-:W-:Y:S01]  /*5140*/  FFMA R142, R68, R131, R7 ;  /* 0x00000083448e7223 */ /* 0x000fe20000000007 */
[----:B------:R-:W-:Y:S01]  /*5150*/  FFMA R8, R8, R137, R83 ;  /* 0x0000008908087223 */ /* 0x000fe20000000053 */
[-C--:B------:R-:W-:Y:S01]  /*5160*/  FFMA R92, R111, R131.reuse, R92 ;  /* 0x000000836f5c7223 */ /* 0x080fe2000000005c */
[----:B------:R-:W-:Y:S01]  /*5170*/  FFMA R144, R110, R131, R133 ;  /* 0x000000836e907223 */ /* 0x000fe20000000085 */
[-C--:B------:R-:W-:Y:S01]  /*5180*/  FFMA R7, R109, R162.reuse, R142 ;  /* 0x000000a26d077223 */ /* 0x080fe2000000008e */
[----:B------:R-:W-:Y:S01]  /*5190*/  MOV R133, RZ ;  /* 0x000000ff00857202 */ /* 0x000fe20000000f00 */
[-C--:B------:R-:W-:Y:S01]  /*51a0*/  FFMA R92, R59, R162.reuse, R92 ;  /* 0x000000a23b5c7223 */ /* 0x080fe2000000005c */
[----:B------:R-:W-:Y:S01]  /*51b0*/  FFMA R83, R107, R162, R144 ;  /* 0x000000a26b537223 */ /* 0x000fe20000000090 */
[----:B------:R-:W-:Y:S01]  /*51c0*/  FFMA R142, R106, R159, R7 ;  /* 0x0000009f6a8e7223 */ /* 0x000fe20000000007 */
[----:B------:R-:W-:Y:S01]  /*51d0*/  FFMA R140, R140, R137, R117 ;  /* 0x000000898c8c7223 */ /* 0x000fe20000000075 */
[-C--:B------:R-:W-:Y:S01]  /*51e0*/  FFMA R92, R105, R159.reuse, R92 ;  /* 0x0000009f695c7223 */ /* 0x080fe2000000005c */
[----:B------:R-:W-:Y:S01]  /*51f0*/  FFMA R83, R104, R159, R83 ;  /* 0x0000009f68537223 */ /* 0x000fe20000000053 */
[----:B------:R-:W-:Y:S01]  /*5200*/  FFMA R142, R103, R157, R142 ;  /* 0x0000009d678e7223 */ /* 0x000fe2000000008e */
[----:B------:R-:W-:-:S02]  /*5210*/  HFMA2 R137, -RZ, RZ, 0, 0 ;  /* 0x00000000ff897431 */ /* 0x000fc400000001ff */
[-C--:B------:R-:W-:Y:S01]  /*5220*/  FFMA R92, R101, R157.reuse, R92 ;  /* 0x0000009d655c7223 */ /* 0x080fe2000000005c */
[----:B------:R-:W-:Y:S01]  /*5230*/  FFMA R83, R100, R157, R83 ;  /* 0x0000009d64537223 */ /* 0x000fe20000000053 */
[-C--:B------:R-:W-:Y:S01]  /*5240*/  FFMA R142, R99, R141.reuse, R142 ;  /* 0x0000008d638e7223 */ /* 0x080fe2000000008e */
[----:B------:R-:W0:Y:S01]  /*5250*/  @!P1 LDS R133, [R54+0x244] ;  /* 0x0002440036859984 */ /* 0x000e220000000800 */
        /* <DEDUP_REMOVED lines=14> */
[----:B------:R-:W-:Y:S01]  /*5340*/  MOV R131, RZ ;  /* 0x000000ff00837202 */ /* 0x000fe20000000f00 */
[----:B------:R-:W1:Y:S01]  /*5350*/  @!P1 LDS R137, [R54+0x248] ;  /* 0x0002480036899984 */ /* 0x000e620000000800 */
[-C--:B------:R-:W-:Y:S01]  /*5360*/  FFMA R83, R80, R151.reuse, R83 ;  /* 0x0000009750537223 */ /* 0x080fe20000000053 */
[-C--:B------:R-:W-:Y:S01]  /*5370*/  FFMA R142, R79, R151.reuse, R142 ;  /* 0x000000974f8e7223 */ /* 0x080fe2000000008e */
[----:B------:R-:W-:Y:S01]  /*5380*/  FFMA R117, R78, R151, R117 ;  /* 0x000000974e757223 */ /* 0x000fe20000000075 */
[----:B------:R-:W-:-:S02]  /*5390*/  HFMA2 R158, -RZ, RZ, 0, 0 ;  /* 0x00000000ff9e7431 */ /* 0x000fc400000001ff */
[----:B------:R-:W-:Y:S01]  /*53a0*/  FFMA R151, R77, R151, R92 ;  /* 0x000000974d977223 */ /* 0x000fe2000000005c */
[-C--:B------:R-:W-:Y:S01]  /*53b0*/  FFMA R92, R76, R153.reuse, R83 ;  /* 0x000000994c5c7223 */ /* 0x080fe20000000053 */
[----:B------:R-:W2:Y:S01]  /*53c0*/  @!P1 LDS R131, [R54+0x24c] ;  /* 0x00024c0036839984 */ /* 0x000ea20000000800 */
[-C--:B------:R-:W-:Y:S01]  /*53d0*/  FFMA R83, R75, R153.reuse, R142 ;  /* 0x000000994b537223 */ /* 0x080fe2000000008e */
[-C--:B------:R-:W-:Y:S01]  /*53e0*/  FFMA R142, R74, R153.reuse, R117 ;  /* 0x000000994a8e7223 */ /* 0x080fe20000000075 */
[-C--:B------:R-:W-:Y:S01]  /*53f0*/  FFMA R117, R71, R160.reuse, R92 ;  /* 0x000000a047757223 */ /* 0x080fe2000000005c */
[----:B------:R-:W-:Y:S01]  /*5400*/  MOV R7, RZ ;  /* 0x000000ff00077202 */ /* 0x000fe20000000f00 */
[-C--:B------:R-:W-:Y:S01]  /*5410*/  FFMA R92, R70, R160.reuse, R83 ;  /* 0x000000a0465c7223 */ /* 0x080fe20000000053 */
[----:B------:R-:W-:Y:S01]  /*5420*/  HFMA2 R83, -RZ, RZ, 0, 0 ;  /* 0x00000000ff537431 */ /* 0x000fe200000001ff */
[----:B------:R-:W3:Y:S01]  /*5430*/  @!P1 LDS R158, [R54+0x250] ;  /* 0x00025000369e9984 */ /* 0x000ee20000000800 */
[----:B------:R-:W-:Y:S01]  /*5440*/  FFMA R144, R72, R153, R151 ;  /* 0x0000009948907223 */ /* 0x000fe20000000097 */
[-C--:B------:R-:W-:Y:S01]  /*5450*/  FFMA R139, R69, R160.reuse, R142 ;  /* 0x000000a0458b7223 */ /* 0x080fe2000000008e */
[-C--:B------:R-:W-:Y:S01]  /*5460*/  FFMA R145, R66, R155.reuse, R117 ;  /* 0x0000009b42917223 */ /* 0x080fe20000000075 */
[----:B------:R-:W4:Y:S01]  /*5470*/  @!P1 LDS R7, [R54+0x254] ;  /* 0x0002540036079984 */ /* 0x000f220000000800 */
[----:B------:R-:W-:Y:S01]  /*5480*/  FFMA R144, R67, R160, R144 ;  /* 0x000000a043907223 */ /* 0x000fe20000000090 */
[----:B------:R-:W-:Y:S01]  /*5490*/  MOV R117, RZ ;  /* 0x000000ff00757202 */ /* 0x000fe20000000f00 */
[-C--:B------:R-:W-:Y:S01]  /*54a0*/  FFMA R92, R65, R155.reuse, R92 ;  /* 0x0000009b415c7223 */ /* 0x080fe2000000005c */
[-C--:B------:R-:W-:Y:S01]  /*54b0*/  FFMA R139, R64, R155.reuse, R139 ;  /* 0x0000009b408b7223 */ /* 0x080fe2000000008b */
[----:B------:R-:W5:Y:S01]  /*54c0*/  @!P1 LDS R83, [R54+0x258] ;  /* 0x0002580036539984 */ /* 0x000f620000000800 */
[----:B------:R-:W-:Y:S01]  /*54d0*/  FFMA R155, R63, R155, R144 ;  /* 0x0000009b3f9b7223 */ /* 0x000fe20000000090 */
[-C--:B------:R-:W-:Y:S01]  /*54e0*/  FFMA R144, R61, R135.reuse, R92 ;  /* 0x000000873d907223 */ /* 0x080fe2000000005c */
[----:B------:R-:W-:Y:S01]  /*54f0*/  HFMA2 R92, -RZ, RZ, 0, 0 ;  /* 0x00000000ff5c7431 */ /* 0x000fe200000001ff */
[----:B------:R-:W5:Y:S01]  /*5500*/  @!P1 LDS R117, [R54+0x25c] ;  /* 0x00025c0036759984 */ /* 0x000f620000000800 */
[-C--:B------:R-:W-:Y:S01]  /*5510*/  FFMA R145, R62, R135.reuse, R145 ;  /* 0x000000873e917223 */ /* 0x080fe20000000091 */
[-C--:B------:R-:W-:Y:S01]  /*5520*/  FFMA R143, R60, R135.reuse, R139 ;  /* 0x000000873c8f7223 */ /* 0x080fe2000000008b */
[----:B------:R-:W-:Y:S01]  /*5530*/  FFMA R142, R58, R135, R155 ;  /* 0x000000873a8e7223 */ /* 0x000fe2000000009b */
[-C--:B0-----:R-:W-:Y:S01]  /*5540*/  FFMA R160, R5, R133.reuse, R116 ;  /* 0x0000008505a07223 */ /* 0x081fe20000000074 */
[----:B------:R-:W-:Y:S01]  /*5550*/  FFMA R135, R6, R133, R119 ;  /* 0x0000008506877223 */ /* 0x000fe20000000077 */
[----:B------:R-:W-:Y:S01]  /*5560*/  MOV R116, RZ ;  /* 0x000000ff00747202 */ /* 0x000fe20000000f00 */
[----:B------:R-:W-:-:S02]  /*5570*/  HFMA2 R119, -RZ, RZ, 0, 0 ;  /* 0x00000000ff777431 */ /* 0x000fc400000001ff */
[-C--:B------:R-:W-:Y:S01]  /*5580*/  FFMA R139, R73, R133.reuse, R146 ;  /* 0x00000085498b7223 */ /* 0x080fe20000000092 */
[----:B------:R-:W0:Y:S01]  /*5590*/  @!P1 LDS R92, [R54+0x260] ;  /* 0x00026000365c9984 */ /* 0x000e220000000800 */
[----:B------:R-:W-:Y:S01]  /*55a0*/  FFMA R138, R115, R133, R138 ;  /* 0x00000085738a7223 */ /* 0x000fe2000000008a */
[----:B------:R-:W-:Y:S01]  /*55b0*/  MOV R133, RZ ;  /* 0x000000ff00857202 */ /* 0x000fe20000000f00 */
[----:B------:R-:W-:Y:S01]  /*55c0*/  HFMA2 R147, -RZ, RZ, 0, 0 ;  /* 0x00000000ff937431 */ /* 0x000fe200000001ff */
[----:B------:R-:W0:Y:S01]  /*55d0*/  @!P1 LDS R116, [R54+0x264] ;  /* 0x0002640036749984 */ /* 0x000e220000000800 */
[-C--:B-1----:R-:W-:Y:S01]  /*55e0*/  FFMA R141, R3, R137.reuse, R160 ;  /* 0x00000089038d7223 */ /* 0x082fe200000000a0 */
[-C--:B------:R-:W-:Y:S01]  /*55f0*/  FFMA R135, R114, R137.reuse, R135 ;  /* 0x0000008972877223 */ /* 0x080fe20000000087 */
[-C--:B------:R-:W-:Y:S01]  /*5600*/  FFMA R146, R4, R137.reuse, R139 ;  /* 0x0000008904927223 */ /* 0x080fe2000000008b */
[----:B------:R-:W-:Y:S01]  /*5610*/  FFMA R137, R113, R137, R138 ;  /* 0x0000008971897223 */ /* 0x000fe2000000008a */
[----:B------:R-:W1:Y:S01]  /*5620*/  @!P1 LDS R119, [R54+0x268] ;  /* 0x0002680036779984 */ /* 0x000e620000000800 */
[-C--:B--2---:R-:W-:Y:S01]  /*5630*/  FFMA R138, R68, R131.reuse, R141 ;  /* 0x00000083448a7223 */ /* 0x084fe2000000008d */
[-C--:B------:R-:W-:Y:S01]  /*5640*/  FFMA R135, R112, R131.reuse, R135 ;  /* 0x0000008370877223 */ /* 0x080fe20000000087 */
[-C--:B------:R-:W-:Y:S01]  /*5650*/  FFMA R146, R111, R131.reuse, R146 ;  /* 0x000000836f927223 */ /* 0x080fe20000000092 */
[----:B------:R-:W-:Y:S01]  /*5660*/  FFMA R160, R110, R131, R137 ;  /* 0x000000836ea07223 */ /* 0x000fe20000000089 */
[----:B------:R-:W-:Y:S01]  /*5670*/  HFMA2 R131, -RZ, RZ, 0, 0 ;  /* 0x00000000ff837431 */ /* 0x000fe200000001ff */
[----:B------:R-:W2:Y:S01]  /*5680*/  @!P1 LDS R133, [R54+0x26c] ;  /* 0x00026c0036859984 */ /* 0x000ea20000000800 */
[----:B------:R-:W-:Y:S01]  /*5690*/  MOV R141, RZ ;  /* 0x000000ff008d7202 */ /* 0x000fe20000000f00 */
[-C--:B---3--:R-:W-:Y:S01]  /*56a0*/  FFMA R137, R109, R158.reuse, R138 ;  /* 0x0000009e6d897223 */ /* 0x088fe2000000008a */
[-C--:B------:R-:W-:Y:S01]  /*56b0*/  FFMA R135, R108, R158.reuse, R135 ;  /* 0x0000009e6c877223 */ /* 0x080fe20000000087 */
[-C--:B------:R-:W-:Y:S01]  /*56c0*/  FFMA R146, R59, R158.reuse, R146 ;  /* 0x0000009e3b927223 */ /* 0x080fe20000000092 */
[----:B------:R-:W-:Y:S01]  /*56d0*/  FFMA R139, R107, R158, R160 ;  /* 0x0000009e6b8b7223 */ /* 0x000fe200000000a0 */
[----:B------:R-:W-:Y:S01]  /*56e0*/  MOV R138, RZ ;  /* 0x000000ff008a7202 */ /* 0x000fe20000000f00 */
[-C--:B----4-:R-:W-:Y:S01]  /*56f0*/  FFMA R158, R106, R7.reuse, R137 ;  /* 0x000000076a9e7223 */ /* 0x090fe20000000089 */
[----:B------:R-:W-:Y:S01]  /*5700*/  FFMA R135, R2, R7, R135 ;  /* 0x0000000702877223 */ /* 0x000fe20000000087 */
[----:B------:R-:W3:Y:S01]  /*5710*/  @!P1 LDS R131, [R54+0x270] ;  /* 0x0002700036839984 */ /* 0x000ee20000000800 */
[----:B------:R-:W-:-:S02]  /*5720*/  HFMA2 R137, -RZ, RZ, 0, 0 ;  /* 0x00000000ff897431 */ /* 0x000fc400000001ff */
[----:B------:R-:W-:Y:S01]  /*5730*/  FFMA R146, R105, R7, R146 ;  /* 0x0000000769927223 */ /* 0x000fe20000000092 */
[----:B-----5:R-:W-:Y:S01]  /*5740*/  FFMA R135, R102, R83, R135 ;  /* 0x0000005366877223 */ /* 0x020fe20000000087 */
[----:B------:R-:W4:Y:S01]  /*5750*/  @!P1 LDS R138, [R54+0x274] ;  /* 0x00027400368a9984 */ /* 0x000f220000000800 */
[----:B------:R-:W-:Y:S01]  /*5760*/  FFMA R139, R104, R7, R139 ;  /* 0x00000007688b7223 */ /* 0x000fe2000000008b */
[----:B------:R-:W-:Y:S01]  /*5770*/  FFMA R158, R103, R83, R158 ;  /* 0x00000053679e7223 */ /* 0x000fe2000000009e */
[----:B------:R-:W-:Y:S01]  /*5780*/  FFMA R7, R98, R117, R135 ;  /* 0x0000007562077223 */ /* 0x000fe20000000087 */
[----:B------:R-:W-:Y:S02]  /*5790*/  HFMA2 R135, -RZ, RZ, 0, 0 ;  /* 0x00000000ff877431 */ /* 0x000fe400000001ff */
[-C--:B------:R-:W-:Y:S01]  /*57a0*/  FFMA R146, R101, R83.reuse, R146 ;  /* 0x0000005365927223 */ /* 0x080fe20000000092 */
[----:B------:R-:W-:Y:S01]  /*57b0*/  FFMA R83, R100, R83, R139 ;  /* 0x0000005364537223 */ /* 0x000fe2000000008b */
[----:B------:R-:W5:Y:S01]  /*57c0*/  @!P1 LDS R137, [R54+0x278] ;  /* 0x0002780036899984 */ /* 0x000f620000000800 */
[----:B------:R-:W-:Y:S01]  /*57d0*/  MOV R139, RZ ;  /* 0x000000ff008b7202 */ /* 0x000fe20000000f00 */
[-C--:B------:R-:W-:Y:S01]  /*57e0*/  FFMA R158, R99, R117.reuse, R158 ;  /* 0x00000075639e7223 */ /* 0x080fe2000000009e */
[-C--:B------:R-:W-:Y:S01]  /*57f0*/  FFMA R146, R97, R117.reuse, R146 ;  /* 0x0000007561927223 */ /* 0x080fe20000000092 */
[----:B------:R-:W-:Y:S01]  /*5800*/  FFMA R160, R96, R117, R83 ;  /* 0x0000007560a07223 */ /* 0x000fe20000000053 */
[----:B------:R-:W-:Y:S01]  /*5810*/  @!P6 LDS R141, [R54+0x288] ;  /* 0x00028800368de984 */ /* 0x000fe20000000800 */
[-C--:B0-----:R-:W-:Y:S01]  /*5820*/  FFMA R83, R95, R92.reuse, R158 ;  /* 0x0000005c5f537223 */ /* 0x081fe2000000009e */
[-C--:B------:R-:W-:Y:S01]  /*5830*/  FFMA R158, R94, R92.reuse, R7 ;  /* 0x0000005c5e9e7223 */ /* 0x080fe20000000007 */
[-C--:B------:R-:W-:Y:S01]  /*5840*/  FFMA R146, R93, R92.reuse, R146 ;  /* 0x0000005c5d927223 */ /* 0x080fe20000000092 */
[----:B------:R-:W0:Y:S01]  /*5850*/  @!P1 LDS R139, [R54+0x27c] ;  /* 0x00027c00368b9984 */ /* 0x000e220000000800 */
[----:B------:R-:W-:Y:S01]  /*5860*/  FFMA R7, R91, R92, R160 ;  /* 0x0000005c5b077223 */ /* 0x000fe200000000a0 */
[-C--:B------:R-:W-:Y:S01]  /*5870*/  FFMA R92, R90, R116.reuse, R83 ;  /* 0x000000745a5c7223 */ /* 0x080fe20000000053 */
[-C--:B------:R-:W-:Y:S01]  /*5880*/  FFMA R83, R89, R116.reuse, R158 ;  /* 0x0000007459537223 */ /* 0x080fe2000000009e */
[----:B------:R-:W0:Y:S01]  /*5890*/  @!P6 LDS R135, [R54+0x284] ;  /* 0x000284003687e984 */ /* 0x000e220000000800 */
[-C--:B------:R-:W-:Y:S01]  /*58a0*/  FFMA R117, R87, R116.reuse, R146 ;  /* 0x0000007457757223 */ /* 0x080fe20000000092 */
[----:B------:R-:W-:Y:S01]  /*58b0*/  FFMA R116, R86, R116, R7 ;  /* 0x0000007456747223 */ /* 0x000fe20000000007 */
[-C--:B-1----:R-:W-:Y:S01]  /*58c0*/  FFMA R7, R85, R119.reuse, R92 ;  /* 0x0000007755077223 */ /* 0x082fe2000000005c */
[-C--:B------:R-:W-:Y:S01]  /*58d0*/  FFMA R92, R84, R119.reuse, R83 ;  /* 0x00000077545c7223 */ /* 0x080fe20000000053 */
[----:B------:R-:W-:Y:S01]  /*58e0*/  FFMA R83, R82, R119, R117 ;  /* 0x0000007752537223 */ /* 0x000fe20000000075 */
[----:B------:R-:W-:-:S02]  /*58f0*/  HFMA2 R117, -RZ, RZ, 0, 0 ;  /* 0x00000000ff757431 */ /* 0x000fc400000001ff */
[----:B------:R-:W-:Y:S01]  /*5900*/  FFMA R116, R81, R119, R116 ;  /* 0x0000007751747223 */ /* 0x000fe20000000074 */
[-C--:B--2---:R-:W-:Y:S01]  /*5910*/  FFMA R7, R80, R133.reuse, R7 ;  /* 0x0000008550077223 */ /* 0x084fe20000000007 */
[----:B------:R-:W-:Y:S01]  /*5920*/  MOV R158, RZ ;  /* 0x000000ff009e7202 */ /* 0x000fe20000000f00 */
[-C--:B------:R-:W-:Y:S01]  /*5930*/  FFMA R92, R79, R133.reuse, R92 ;  /* 0x000000854f5c7223 */ /* 0x080fe2000000005c */
[-C--:B------:R-:W-:Y:S01]  /*5940*/  FFMA R83, R78, R133.reuse, R83 ;  /* 0x000000854e537223 */ /* 0x080fe20000000053 */
[----:B------:R-:W-:Y:S01]  /*5950*/  FFMA R133, R77, R133, R116 ;  /* 0x000000854d857223 */ /* 0x000fe20000000074 */
[----:B------:R-:W-:Y:S01]  /*5960*/  @!P5 LDS R147, [R54+0x2c8] ;  /* 0x0002c8003693d984 */ /* 0x000fe20000000800 */
[----:B---3--:R-:W-:-:S03]  /*5970*/  FFMA R116, R76, R131, R7 ;  /* 0x000000834c747223 */ /* 0x008fc60000000007 */
[----:B------:R-:W1:Y:S01]  /*5980*/  @!P6 LDS R117, [R54+0x28c] ;  /* 0x00028c003675e984 */ /* 0x000e620000000800 */
[----:B------:R-:W-:Y:S02]  /*5990*/  HFMA2 R7, -RZ, RZ, 0, 0 ;  /* 0x00000000ff077431 */ /* 0x000fe400000001ff */
[-C--:B------:R-:W-:Y:S01]  /*59a0*/  FFMA R119, R75, R131.reuse, R92 ;  /* 0x000000834b777223 */ /* 0x080fe2000000005c */
[-C--:B------:R-:W-:Y:S01]  /*59b0*/  FFMA R92, R74, R131.reuse, R83 ;  /* 0x000000834a5c7223 */ /* 0x080fe20000000053 */
[----:B------:R-:W2:Y:S01]  /*59c0*/  @!P6 LDS R158, [R54+0x290] ;  /* 0x00029000369ee984 */ /* 0x000ea20000000800 */
[----:B------:R-:W-:Y:S01]  /*59d0*/  FFMA R146, R72, R131, R133 ;  /* 0x0000008348927223 */ /* 0x000fe20000000085 */
[-C--:B----4-:R-:W-:Y:S01]  /*59e0*/  FFMA R131, R71, R138.reuse, R116 ;  /* 0x0000008a47837223 */ /* 0x090fe20000000074 */
[-C--:B------:R-:W-:Y:S01]  /*59f0*/  FFMA R116, R70, R138.reuse, R119 ;  /* 0x0000008a46747223 */ /* 0x080fe20000000077 */
[-C--:B------:R-:W-:Y:S01]  /*5a00*/  FFMA R119, R69, R138.reuse, R92 ;  /* 0x0000008a45777223 */ /* 0x080fe2000000005c */
[----:B------:R-:W-:Y:S01]  /*5a10*/  MOV R83, RZ ;  /* 0x000000ff00537202 */ /* 0x000fe20000000f00 */
[----:B------:R-:W-:Y:S01]  /*5a20*/  FFMA R146, R67, R138, R146 ;  /* 0x0000008a43927223 */ /* 0x000fe20000000092 */
[----:B------:R-:W3:Y:S01]  /*5a30*/  @!P6 LDS R7, [R54+0x294] ;  /* 0x000294003607e984 */ /* 0x000ee20000000800 */
[----:B-----5:R-:W-:Y:S01]  /*5a40*/  FFMA R92, R65, R137, R116 ;  /* 0x00000089415c7223 */ /* 0x020fe20000000074 */
[----:B------:R-:W-:-:S02]  /*5a50*/  HFMA2 R116, -RZ, RZ, 0, 0 ;  /* 0x00000000ff747431 */ /* 0x000fc400000001ff */
[-C--:B------:R-:W-:Y:S01]  /*5a60*/  FFMA R131, R66, R137.reuse, R131 ;  /* 0x0000008942837223 */ /* 0x080fe20000000083 */
[-C--:B------:R-:W-:Y:S01]  /*5a70*/  FFMA R133, R64, R137.reuse, R119 ;  /* 0x0000008940857223 */ /* 0x080fe20000000077 */
[----:B------:R-:W-:Y:S01]  /*5a80*/  FFMA R137, R63, R137, R146 ;  /* 0x000000893f897223 */ /* 0x000fe20000000092 */
[----:B------:R-:W4:Y:S01]  /*5a90*/  @!P6 LDS R83, [R54+0x298] ;  /* 0x000298003653e984 */ /* 0x000f220000000800 */
[-C--:B0-----:R-:W-:Y:S01]  /*5aa0*/  FFMA R146, R61, R139.reuse, R92 ;  /* 0x0000008b3d927223 */ /* 0x081fe2000000005c */
[----:B------:R-:W-:Y:S01]  /*5ab0*/  MOV R92, RZ ;  /* 0x000000ff005c7202 */ /* 0x000fe20000000f00 */
[-C--:B------:R-:W-:Y:S01]  /*5ac0*/  FFMA R119, R62, R139.reuse, R131 ;  /* 0x0000008b3e777223 */ /* 0x080fe20000000083 */
[----:B------:R-:W-:Y:S01]  /*5ad0*/  FFMA R133, R60, R139, R133 ;  /* 0x0000008b3c857223 */ /* 0x000fe20000000085 */
[-C--:B------:R-:W-:Y:S01]  /*5ae0*/  FFMA R160, R5, R135.reuse, R118 ;  /* 0x0000008705a07223 */ /* 0x080fe20000000076 */
[----:B------:R-:W-:Y:S01]  /*5af0*/  HFMA2 R118, -RZ, RZ, 0, 0 ;  /* 0x00000000ff767431 */ /* 0x000fe200000001ff */
[----:B------:R-:W0:Y:S01]  /*5b00*/  @!P6 LDS R116, [R54+0x29c] ;  /* 0x00029c003674e984 */ /* 0x000e220000000800 */
[----:B------:R-:W-:Y:S01]  /*5b10*/  FFMA R131, R6, R135, R121 ;  /* 0x0000008706837223 */ /* 0x000fe20000000079 */
[----:B------:R-:W-:Y:S01]  /*5b20*/  MOV R121, RZ ;  /* 0x000000ff00797202 */ /* 0x000fe20000000f00 */
[----:B------:R-:W-:Y:S01]  /*5b30*/  FFMA R138, R58, R139, R137 ;  /* 0x0000008b3a8a7223 */ /* 0x000fe20000000089 */
[----:B------:R-:W5:Y:S01]  /*5b40*/  @!P6 LDS R92, [R54+0x2a0] ;  /* 0x0002a000365ce984 */ /* 0x000f620000000800 */
[----:B------:R-:W-:Y:S01]  /*5b50*/  FFMA R139, R114, R141, R131 ;  /* 0x0000008d728b7223 */ /* 0x000fe20000000083 */
[----:B------:R-:W-:-:S02]  /*5b60*/  HFMA2 R131, -RZ, RZ, 0, 0 ;  /* 0x00000000ff837431 */ /* 0x000fc400000001ff */
[-C--:B------:R-:W-:Y:S01]  /*5b70*/  FFMA R137, R73, R135.reuse, R148 ;  /* 0x0000008749897223 */ /* 0x080fe20000000094 */
[----:B------:R-:W-:Y:S01]  /*5b80*/  FFMA R136, R115, R135, R136 ;  /* 0x0000008773887223 */ /* 0x000fe20000000088 */
[----:B------:R-:W5:Y:S01]  /*5b90*/  @!P6 LDS R118, [R54+0x2a4] ;  /* 0x0002a4003676e984 */ /* 0x000f620000000800 */
[-C--:B------:R-:W-:Y:S01]  /*5ba0*/  FFMA R135, R3, R141.reuse, R160 ;  /* 0x0000008d03877223 */ /* 0x080fe200000000a0 */
[-C--:B------:R-:W-:Y:S01]  /*5bb0*/  FFMA R148, R4, R141.reuse, R137 ;  /* 0x0000008d04947223 */ /* 0x080fe20000000089 */
[----:B------:R-:W-:Y:S01]  /*5bc0*/  FFMA R141, R113, R141, R136 ;  /* 0x0000008d718d7223 */ /* 0x000fe20000000088 */
[----:B------:R-:W5:Y:S01]  /*5bd0*/  @!P6 LDS R121, [R54+0x2a8] ;  /* 0x0002a8003679e984 */ /* 0x000f620000000800 */
[-C--:B-1----:R-:W-:Y:S01]  /*5be0*/  FFMA R136, R68, R117.reuse, R135 ;  /* 0x0000007544887223 */ /* 0x082fe20000000087 */
[-C--:B------:R-:W-:Y:S02]  /*5bf0*/  FFMA R139, R112, R117.reuse, R139 ;  /* 0x00000075708b7223 */ /* 0x080fe4000000008b */
[----:B------:R-:W1:Y:S01]  /*5c00*/  @!P6 LDS R131, [R54+0x2ac] ;  /* 0x0002ac003683e984 */ /* 0x000e620000000800 */
[-C--:B------:R-:W-:Y:S01]  /*5c10*/  FFMA R148, R111, R117.reuse, R148 ;  /* 0x000000756f947223 */ /* 0x080fe20000000094 */
[----:B------:R-:W-:Y:S01]  /*5c20*/  FFMA R160, R110, R117, R141 ;  /* 0x000000756ea07223 */ /* 0x000fe2000000008d */
[----:B------:R-:W-:Y:S01]  /*5c30*/  MOV R135, RZ ;  /* 0x000000ff00877202 */ /* 0x000fe20000000f00 */
[----:B--2---:R-:W-:Y:S01]  /*5c40*/  FFMA R117, R109, R158, R136 ;  /* 0x0000009e6d757223 */ /* 0x004fe20000000088 */
[----:B------:R-:W-:-:S02]  /*5c50*/  HFMA2 R136, -RZ, RZ, 0, 0 ;  /* 0x00000000ff887431 */ /* 0x000fc400000001ff */
[-C--:B------:R-:W-:Y:S01]  /*5c60*/  FFMA R139, R108, R158.reuse, R139 ;  /* 0x0000009e6c8b7223 */ /* 0x080fe2000000008b */
[-C--:B------:R-:W-:Y:S01]  /*5c70*/  FFMA R148, R59, R158.reuse, R148 ;  /* 0x0000009e3b947223 */ /* 0x080fe20000000094 */
[----:B------:R-:W-:Y:S01]  /*5c80*/  FFMA R137, R107, R158, R160 ;  /* 0x0000009e6b897223 */ /* 0x000fe200000000a0 */
[----:B------:R-:W2:Y:S01]  /*5c90*/  @!P6 LDS R135, [R54+0x2b0] ;  /* 0x0002b0003687e984 */ /* 0x000ea20000000800 */
[-C--:B---3--:R-:W-:Y:S01]  /*5ca0*/  FFMA R158, R106, R7.reuse, R117 ;  /* 0x000000076a9e7223 */ /* 0x088fe20000000075 */
[-C--:B------:R-:W-:Y:S01]  /*5cb0*/  FFMA R117, R2, R7.reuse, R139 ;  /* 0x0000000702757223 */ /* 0x080fe2000000008b */
[----:B------:R-:W-:Y:S01]  /*5cc0*/  MOV R139, RZ ;  /* 0x000000ff008b7202 */ /* 0x000fe20000000f00 */
[----:B------:R-:W-:Y:S02]  /*5cd0*/  HFMA2 R141, -RZ, RZ, 0, 0 ;  /* 0x00000000ff8d7431 */ /* 0x000fe400000001ff */
[-C--:B------:R-:W-:Y:S01]  /*5ce0*/  FFMA R148, R105, R7.reuse, R148 ;  /* 0x0000000769947223 */ /* 0x080fe20000000094 */
[----:B------:R-:W3:Y:S01]  /*5cf0*/  @!P6 LDS R136, [R54+0x2b4] ;  /* 0x0002b4003688e984 */ /* 0x000ee20000000800 */
[----:B------:R-:W-:Y:S01]  /*5d00*/  FFMA R137, R104, R7, R137 ;  /* 0x0000000768897223 */ /* 0x000fe20000000089 */
[-C--:B----4-:R-:W-:Y:S01]  /*5d10*/  FFMA R158, R103, R83.reuse, R158 ;  /* 0x00000053679e7223 */ /* 0x090fe2000000009e */
[-C--:B------:R-:W-:Y:S01]  /*5d20*/  FFMA R117, R102, R83.reuse, R117 ;  /* 0x0000005366757223 */ /* 0x080fe20000000075 */
[-C--:B------:R-:W-:Y:S01]  /*5d30*/  FFMA R148, R101, R83.reuse, R148 ;  /* 0x0000005365947223 */ /* 0x080fe20000000094 */
[----:B------:R-:W4:Y:S01]  /*5d40*/  @!P6 LDS R139, [R54+0x2b8] ;  /* 0x0002b800368be984 */ /* 0x000f220000000800 */
[----:B------:R-:W-:Y:S01]  /*5d50*/  FFMA R137, R100, R83, R137 ;  /* 0x0000005364897223 */ /* 0x000fe20000000089 */
[-C--:B0-----:R-:W-:Y:S01]  /*5d60*/  FFMA R158, R99, R116.reuse, R158 ;  /* 0x00000074639e7223 */ /* 0x081fe2000000009e */
[-C--:B------:R-:W-:Y:S01]  /*5d70*/  FFMA R117, R98, R116.reuse, R117 ;  /* 0x0000007462757223 */ /* 0x080fe20000000075 */
[-C--:B------:R-:W-:Y:S01]  /*5d80*/  FFMA R148, R97, R116.reuse, R148 ;  /* 0x0000007461947223 */ /* 0x080fe20000000094 */
[----:B------:R-:W0:Y:S01]  /*5d90*/  @!P6 LDS R141, [R54+0x2bc] ;  /* 0x0002bc00368de984 */ /* 0x000e220000000800 */
[----:B------:R-:W-:Y:S01]  /*5da0*/  FFMA R116, R96, R116, R137 ;  /* 0x0000007460747223 */ /* 0x000fe20000000089 */
[----:B------:R-:W-:Y:S01]  /*5db0*/  MOV R137, RZ ;  /* 0x000000ff00897202 */ /* 0x000fe20000000f00 */
[-C--:B-----5:R-:W-:Y:S01]  /*5dc0*/  FFMA R7, R95, R92.reuse, R158 ;  /* 0x0000005c5f077223 */ /* 0x0a0fe2000000009e */
[-C--:B------:R-:W-:Y:S01]  /*5dd0*/  FFMA R158, R94, R92.reuse, R117 ;  /* 0x0000005c5e9e7223 */ /* 0x080fe20000000075 */
[-C--:B------:R-:W-:Y:S01]  /*5de0*/  FFMA R148, R93, R92.reuse, R148 ;  /* 0x0000005c5d947223 */ /* 0x080fe20000000094 */
[----:B------:R-:W-:Y:S01]  /*5df0*/  FFMA R83, R91, R92, R116 ;  /* 0x0000005c5b537223 */ /* 0x000fe20000000074 */
[-C--:B------:R-:W-:Y:S01]  /*5e00*/  FFMA R92, R90, R118.reuse, R7 ;  /* 0x000000765a5c7223 */ /* 0x080fe20000000007 */
[----:B------:R-:W5:Y:S01]  /*5e10*/  @!P5 LDS R137, [R54+0x2c4] ;  /* 0x0002c4003689d984 */ /* 0x000f620000000800 */
[-C--:B------:R-:W-:Y:S01]  /*5e20*/  FFMA R7, R89, R118.reuse, R158 ;  /* 0x0000007659077223 */ /* 0x080fe2000000009e */
[-C--:B------:R-:W-:Y:S01]  /*5e30*/  FFMA R117, R87, R118.reuse, R148 ;  /* 0x0000007657757223 */ /* 0x080fe20000000094 */
[----:B------:R-:W-:Y:S01]  /*5e40*/  FFMA R118, R86, R118, R83 ;  /* 0x0000007656767223 */ /* 0x000fe20000000053 */
[-C--:B------:R-:W-:Y:S01]  /*5e50*/  FFMA R83, R85, R121.reuse, R92 ;  /* 0x0000007955537223 */ /* 0x080fe2000000005c */
[-C--:B------:R-:W-:Y:S01]  /*5e60*/  FFMA R92, R84, R121.reuse, R7 ;  /* 0x00000079545c7223 */ /* 0x080fe20000000007 */
[-C--:B------:R-:W-:Y:S01]  /*5e70*/  FFMA R7, R82, R121.reuse, R117 ;  /* 0x0000007952077223 */ /* 0x080fe20000000075 */
[----:B------:R-:W-:Y:S01]  /*5e80*/  MOV R117, RZ ;  /* 0x000000ff00757202 */ /* 0x000fe20000000f00 */
[----:B------:R-:W-:Y:S01]  /*5e90*/  FFMA R118, R81, R121, R118 ;  /* 0x0000007951767223 */ /* 0x000fe20000000076 */
[-C--:B-1----:R-:W-:Y:S01]  /*5ea0*/  FFMA R83, R80, R131.reuse, R83 ;  /* 0x0000008350537223 */ /* 0x082fe20000000053 */
[-C--:B------:R-:W-:Y:S01]  /*5eb0*/  FFMA R92, R79, R131.reuse, R92 ;  /* 0x000000834f5c7223 */ /* 0x080fe2000000005c */
[-C--:B------:R-:W-:Y:S01]  /*5ec0*/  FFMA R7, R78, R131.reuse, R7 ;  /* 0x000000834e077223 */ /* 0x080fe20000000007 */
[----:B------:R-:W-:Y:S01]  /*5ed0*/  FFMA R131, R77, R131, R118 ;  /* 0x000000834d837223 */ /* 0x000fe20000000076 */
[----:B------:R-:W-:Y:S01]  /*5ee0*/  HFMA2 R118, -RZ, RZ, 0, 0 ;  /* 0x00000000ff767431 */ /* 0x000fe200000001ff */
[----:B------:R-:W1:Y:S01]  /*5ef0*/  @!P5 LDS R117, [R54+0x2cc] ;  /* 0x0002cc003675d984 */ /* 0x000e620000000800 */
[-C--:B--2---:R-:W-:Y:S01]  /*5f00*/  FFMA R116, R76, R135.reuse, R83 ;  /* 0x000000874c747223 */ /* 0x084fe20000000053 */
[-C--:B------:R-:W-:Y:S01]  /*5f10*/  FFMA R83, R75, R135.reuse, R92 ;  /* 0x000000874b537223 */ /* 0x080fe2000000005c */
[-C--:B------:R-:W-:Y:S01]  /*5f20*/  FFMA R92, R74, R135.reuse, R7 ;  /* 0x000000874a5c7223 */ /* 0x080fe20000000007 */
[----:B------:R-:W-:Y:S01]  /*5f30*/  MOV R7, RZ ;  /* 0x000000ff00077202 */ /* 0x000fe20000000f00 */
[----:B------:R-:W-:Y:S01]  /*5f40*/  FFMA R148, R72, R135, R131 ;  /* 0x0000008748947223 */ /* 0x000fe20000000083 */
[-C--:B---3--:R-:W-:Y:S01]  /*5f50*/  FFMA R121, R71, R136.reuse, R116 ;  /* 0x0000008847797223 */ /* 0x088fe20000000074 */
[----:B------:R-:W-:Y:S01]  /*5f60*/  FFMA R116, R70, R136, R83 ;  /* 0x0000008846747223 */ /* 0x000fe20000000053 */
[----:B------:R-:W2:Y:S01]  /*5f70*/  @!P5 LDS R118, [R54+0x2d0] ;  /* 0x0002d0003676d984 */ /* 0x000ea20000000800 */
[----:B------:R-:W-:-:S02]  /*5f80*/  HFMA2 R83, -RZ, RZ, 0, 0 ;  /* 0x00000000ff537431 */ /* 0x000fc400000001ff */
[-C--:B------:R-:W-:Y:S01]  /*5f90*/  FFMA R131, R69, R136.reuse, R92 ;  /* 0x0000008845837223 */ /* 0x080fe2000000005c */
[----:B------:R-:W-:Y:S01]  /*5fa0*/  FFMA R148, R67, R136, R148 ;  /* 0x0000008843947223 */ /* 0x000fe20000000094 */
[----:B------:R-:W3:Y:S01]  /*5fb0*/  @!P5 LDS R7, [R54+0x2d4] ;  /* 0x0002d4003607d984 */ /* 0x000ee20000000800 */
[-C--:B----4-:R-:W-:Y:S01]  /*5fc0*/  FFMA R92, R65, R139.reuse, R116 ;  /* 0x0000008b415c7223 */ /* 0x090fe20000000074 */
[-C--:B------:R-:W-:Y:S01]  /*5fd0*/  FFMA R121, R66, R139.reuse, R121 ;  /* 0x0000008b42797223 */ /* 0x080fe20000000079 */
[-C--:B------:R-:W-:Y:S01]  /*5fe0*/  FFMA R131, R64, R139.reuse, R131 ;  /* 0x0000008b40837223 */ /* 0x080fe20000000083 */
[----:B------:R-:W-:Y:S01]  /*5ff0*/  FFMA R139, R63, R139, R148 ;  /* 0x0000008b3f8b7223 */ /* 0x000fe20000000094 */
[-C--:B0-----:R-:W-:Y:S01]  /*6000*/  FFMA R148, R61, R141.reuse, R92 ;  /* 0x0000008d3d947223 */ /* 0x081fe2000000005c */
[----:B------:R-:W-:Y:S01]  /*6010*/  MOV R116, RZ ;  /* 0x000000ff00747202 */ /* 0x000fe20000000f00 */
[----:B------:R-:W-:Y:S01]  /*6020*/  HFMA2 R92, -RZ, RZ, 0, 0 ;  /* 0x00000000ff5c7431 */ /* 0x000fe200000001ff */
[----:B------:R-:W0:Y:S01]  /*6030*/  @!P5 LDS R83, [R54+0x2d8] ;  /* 0x0002d8003653d984 */ /* 0x000e220000000800 */
[-C--:B------:R-:W-:Y:S01]  /*6040*/  FFMA R136, R58, R141.reuse, R139 ;  /* 0x0000008d3a887223 */ /* 0x080fe2000000008b */
[-C--:B------:R-:W-:Y:S01]  /*6050*/  FFMA R121, R62, R141.reuse, R121 ;  /* 0x0000008d3e797223 */ /* 0x080fe20000000079 */
[----:B------:R-:W-:Y:S01]  /*6060*/  FFMA R131, R60, R141, R131 ;  /* 0x0000008d3c837223 */ /* 0x000fe20000000083 */
[----:B------:R-:W4:Y:S01]  /*6070*/  @!P5 LDS R116, [R54+0x2dc] ;  /* 0x0002dc003674d984 */ /* 0x000f220000000800 */
[-C--:B-----5:R-:W-:Y:S01]  /*6080*/  FFMA R158, R5, R137.reuse, R120 ;  /* 0x00000089059e7223 */ /* 0x0a0fe20000000078 */
[----:B------:R-:W-:Y:S01]  /*6090*/  FFMA R135, R6, R137, R123 ;  /* 0x0000008906877223 */ /* 0x000fe2000000007b */
[----:B------:R-:W-:Y:S01]  /*60a0*/  MOV R120, RZ ;  /* 0x000000ff00787202 */ /* 0x000fe20000000f00 */
[----:B------:R-:W-:-:S02]  /*60b0*/  HFMA2 R123, -RZ, RZ, 0, 0 ;  /* 0x00000000ff7b7431 */ /* 0x000fc400000001ff */
[-C--:B------:R-:W-:Y:S01]  /*60c0*/  FFMA R139, R73, R137.reuse, R150 ;  /* 0x00000089498b7223 */ /* 0x080fe20000000096 */
[----:B------:R-:W5:Y:S01]  /*60d0*/  @!P5 LDS R92, [R54+0x2e0] ;  /* 0x0002e000365cd984 */ /* 0x000f620000000800 */
[----:B------:R-:W-:Y:S01]  /*60e0*/  FFMA R134, R115, R137, R134 ;  /* 0x0000008973867223 */ /* 0x000fe20000000086 */
[-C--:B------:R-:W-:Y:S01]  /*60f0*/  FFMA R137, R3, R147.reuse, R158 ;  /* 0x0000009303897223 */ /* 0x080fe2000000009e */
[-C--:B------:R-:W-:Y:S01]  /*6100*/  FFMA R135, R114, R147.reuse, R135 ;  /* 0x0000009372877223 */ /* 0x080fe20000000087 */
[----:B------:R-:W5:Y:S01]  /*6110*/  @!P5 LDS R120, [R54+0x2e4] ;  /* 0x0002e4003678d984 */ /* 0x000f620000000800 */
[-C--:B------:R-:W-:Y:S01]  /*6120*/  FFMA R150, R4, R147.reuse, R139 ;  /* 0x0000009304967223 */ /* 0x080fe2000000008b */
[----:B------:R-:W-:Y:S01]  /*6130*/  FFMA R147, R113, R147, R134 ;  /* 0x0000009371937223 */ /* 0x000fe20000000086 */
[----:B------:R-:W-:Y:S01]  /*6140*/  MOV R134, RZ ;  /* 0x000000ff00867202 */ /* 0x000fe20000000f00 */
[----:B------:R-:W5:Y:S01]  /*6150*/  @!P5 LDS R123, [R54+0x2e8] ;  /* 0x0002e800367bd984 */ /* 0x000f620000000800 */
[-C--:B-1----:R-:W-:Y:S01]  /*6160*/  FFMA R158, R68, R117.reuse, R137 ;  /* 0x00000075449e7223 */ /* 0x082fe20000000089 */
[-C--:B------:R-:W-:Y:S01]  /*6170*/  FFMA R135, R112, R117.reuse, R135 ;  /* 0x0000007570877223 */ /* 0x080fe20000000087 */
[-C--:B------:R-:W-:Y:S01]  /*6180*/  FFMA R150, R111, R117.reuse, R150 ;  /* 0x000000756f967223 */ /* 0x080fe20000000096 */
[----:B------:R-:W-:Y:S01]  /*6190*/  FFMA R160, R110, R117, R147 ;  /* 0x000000756ea07223 */ /* 0x000fe20000000093 */
[----:B------:R-:W-:Y:S01]  /*61a0*/  HFMA2 R117, -RZ, RZ, 0, 0 ;  /* 0x00000000ff757431 */ /* 0x000fe200000001ff */
[----:B------:R-:W1:Y:S01]  /*61b0*/  @!P5 LDS R134, [R54+0x2ec] ;  /* 0x0002ec003686d984 */ /* 0x000e620000000800 */
[----:B------:R-:W-:-:S02]  /*61c0*/  MOV R141, RZ ;  /* 0x000000ff008d7202 */ /* 0x000fc40000000f00 */
[----:B------:R-:W-:Y:S01]  /*61d0*/  MOV R147, RZ ;  /* 0x000000ff00937202 */ /* 0x000fe20000000f00 */
[-C--:B--2---:R-:W-:Y:S01]  /*61e0*/  FFMA R137, R109, R118.reuse, R158 ;  /* 0x000000766d897223 */ /* 0x084fe2000000009e */
[-C--:B------:R-:W-:Y:S01]  /*61f0*/  FFMA R135, R108, R118.reuse, R135 ;  /* 0x000000766c877223 */ /* 0x080fe20000000087 */
[-C--:B------:R-:W-:Y:S01]  /*6200*/  FFMA R150, R59, R118.reuse, R150 ;  /* 0x000000763b967223 */ /* 0x080fe20000000096 */
[----:B------:R-:W-:Y:S01]  /*6210*/  FFMA R139, R107, R118, R160 ;  /* 0x000000766b8b7223 */ /* 0x000fe200000000a0 */
[----:B------:R-:W-:Y:S01]  /*6220*/  MOV R118, RZ ;  /* 0x000000ff00767202 */ /* 0x000fe20000000f00 */
[----:B------:R-:W2:Y:S01]  /*6230*/  @!P5 LDS R117, [R54+0x2f0] ;  /* 0x0002f0003675d984 */ /* 0x000ea20000000800 */
[-C--:B---3--:R-:W-:Y:S01]  /*6240*/  FFMA R158, R106, R7.reuse, R137 ;  /* 0x000000076a9e7223 */ /* 0x088fe20000000089 */
[-C--:B------:R-:W-:Y:S01]  /*6250*/  FFMA R135, R2, R7.reuse, R135 ;  /* 0x0000000702877223 */ /* 0x080fe20000000087 */
[-C--:B------:R-:W-:Y:S01]  /*6260*/  FFMA R150, R105, R7.reuse, R150 ;  /* 0x0000000769967223 */ /* 0x080fe20000000096 */
[----:B------:R-:W-:Y:S01]  /*6270*/  FFMA R7, R104, R7, R139 ;  /* 0x0000000768077223 */ /* 0x000fe2000000008b */
[----:B------:R-:W-:Y:S01]  /*6280*/  HFMA2 R139, -RZ, RZ, 0, 0 ;  /* 0x00000000ff8b7431 */ /* 0x000fe200000001ff */
[----:B------:R-:W3:Y:S01]  /*6290*/  @!P5 LDS R118, [R54+0x2f4] ;  /* 0x0002f4003676d984 */ /* 0x000ee20000000800 */
[-C--:B0-----:R-:W-:Y:S01]  /*62a0*/  FFMA R158, R103, R83.reuse, R158 ;  /* 0x00000053679e7223 */ /* 0x081fe2000000009e */
[-C--:B------:R-:W-:Y:S01]  /*62b0*/  FFMA R135, R102, R83.reuse, R135 ;  /* 0x0000005366877223 */ /* 0x080fe20000000087 */
[-C--:B------:R-:W-:Y:S01]  /*62c0*/  FFMA R150, R101, R83.reuse, R150 ;  /* 0x0000005365967223 */ /* 0x080fe20000000096 */
[----:B------:R-:W-:Y:S01]  /*62d0*/  FFMA R7, R100, R83, R7 ;  /* 0x0000005364077223 */ /* 0x000fe20000000007 */
[-C--:B----4-:R-:W-:Y:S01]  /*62e0*/  FFMA R158, R99, R116.reuse, R158 ;  /* 0x00000074639e7223 */ /* 0x090fe2000000009e */
[-C--:B------:R-:W-:Y:S01]  /*62f0*/  FFMA R135, R98, R116.reuse, R135 ;  /* 0x0000007462877223 */ /* 0x080fe20000000087 */
[-C--:B------:R-:W-:Y:S01]  /*6300*/  FFMA R150, R97, R116.reuse, R150 ;  /* 0x0000007461967223 */ /* 0x080fe20000000096 */
[----:B------:R-:W-:Y:S01]  /*6310*/  FFMA R116, R96, R116, R7 ;  /* 0x0000007460747223 */ /* 0x000fe20000000007 */
[----:B------:R-:W0:Y:S01]  /*6320*/  @!P5 LDS R139, [R54+0x2f8] ;  /* 0x0002f800368bd984 */ /* 0x000e220000000800 */
[----:B------:R-:W-:-:S02]  /*6330*/  HFMA2 R137, -RZ, RZ, 0, 0 ;  /* 0x00000000ff897431 */ /* 0x000fc400000001ff */
[-C--:B-----5:R-:W-:Y:S01]  /*6340*/  FFMA R7, R95, R92.reuse, R158 ;  /* 0x0000005c5f077223 */ /* 0x0a0fe2000000009e */
        /* <DEDUP_REMOVED lines=9> */
[----:B------:R-:W4:Y:S01]  /*63e0*/  @!P4 LDS R137, [R54+0x304] ;  /* 0x000304003689c984 */ /* 0x000f220000000800 */
[----:B------:R-:W-:Y:S01]  /*63f0*/  FFMA R7, R82, R123, R135 ;  /* 0x0000007b52077223 */ /* 0x000fe20000000087 */
[----:B------:R-:W-:-:S02]  /*6400*/  HFMA2 R135, -RZ, RZ, 0, 0 ;  /* 0x00000000ff877431 */ /* 0x000fc400000001ff */
[----:B------:R-:W-:Y:S01]  /*6410*/  FFMA R120, R81, R123, R120 ;  /* 0x0000007b51787223 */ /* 0x000fe20000000078 */
[----:B------:R-:W5:Y:S01]  /*6420*/  @!P5 LDS R141, [R54+0x2fc] ;  /* 0x0002fc00368dd984 */ /* 0x000f620000000800 */
[-C--:B-1----:R-:W-:Y:S01]  /*6430*/  FFMA R83, R80, R134.reuse, R83 ;  /* 0x0000008650537223 */ /* 0x082fe20000000053 */
[-C--:B------:R-:W-:Y:S01]  /*6440*/  FFMA R92, R79, R134.reuse, R92 ;  /* 0x000000864f5c7223 */ /* 0x080fe2000000005c */
[-C--:B------:R-:W-:Y:S01]  /*6450*/  FFMA R7, R78, R134.reuse, R7 ;  /* 0x000000864e077223 */ /* 0x080fe20000000007 */
[----:B------:R-:W1:Y:S01]  /*6460*/  @!P4 LDS R147, [R54+0x308] ;  /* 0x000308003693c984 */ /* 0x000e620000000800 */
[----:B------:R-:W-:-:S03]  /*6470*/  FFMA R123, R77, R134, R120 ;  /* 0x000000864d7b7223 */ /* 0x000fc60000000078 */
[----:B------:R-:W1:Y:S01]  /*6480*/  @!P4 LDS R135, [R54+0x30c] ;  /* 0x00030c003687c984 */ /* 0x000e620000000800 */
[-C--:B--2---:R-:W-:Y:S01]  /*6490*/  FFMA R120, R76, R117.reuse, R83 ;  /* 0x000000754c787223 */ /* 0x084fe20000000053 */
[-C--:B------:R-:W-:Y:S01]  /*64a0*/  FFMA R83, R75, R117.reuse, R92 ;  /* 0x000000754b537223 */ /* 0x080fe2000000005c */
[-C--:B------:R-:W-:Y:S01]  /*64b0*/  FFMA R92, R74, R117.reuse, R7 ;  /* 0x000000754a5c7223 */ /* 0x080fe20000000007 */
[----:B------:R-:W-:Y:S01]  /*64c0*/  FFMA R134, R72, R117, R123 ;  /* 0x0000007548867223 */ /* 0x000fe2000000007b */
[----:B------:R-:W-:Y:S02]  /*64d0*/  CS2R R116, SRZ ;  /* 0x0000000000747805 */ /* 0x000fe4000001ff00 */
[----:B------:R-:W-:Y:S01]  /*64e0*/  MOV R7, RZ ;  /* 0x000000ff00077202 */ /* 0x000fe20000000f00 */
[-C--:B---3--:R-:W-:Y:S01]  /*64f0*/  FFMA R123, R71, R118.reuse, R120 ;  /* 0x00000076477b7223 */ /* 0x088fe20000000078 */
[-C--:B------:R-:W-:Y:S01]  /*6500*/  FFMA R120, R70, R118.reuse, R83 ;  /* 0x0000007646787223 */ /* 0x080fe20000000053 */
[-C--:B------:R-:W-:Y:S01]  /*6510*/  FFMA R83, R69, R118.reuse, R92 ;  /* 0x0000007645537223 */ /* 0x080fe2000000005c */
[----:B------:R-:W-:Y:S01]  /*6520*/  FFMA R134, R67, R118, R134 ;  /* 0x0000007643867223 */ /* 0x000fe20000000086 */
[----:B------:R-:W2:Y:S01]  /*6530*/  @!P4 LDS R116, [R54+0x310] ;  /* 0x000310003674c984 */ /* 0x000ea20000000800 */
[----:B------:R-:W-:Y:S01]  /*6540*/  MOV R92, RZ ;  /* 0x000000ff005c7202 */ /* 0x000fe20000000f00 */
[----:B------:R-:W-:-:S02]  /*6550*/  HFMA2 R118, -RZ, RZ, 0, 0 ;  /* 0x00000000ff767431 */ /* 0x000fc400000001ff */
[----:B------:R-:W3:Y:S01]  /*6560*/  @!P4 LDS R117, [R54+0x314] ;  /* 0x000314003675c984 */ /* 0x000ee20000000800 */
[-C--:B0-----:R-:W-:Y:S01]  /*6570*/  FFMA R149, R64, R139.reuse, R83 ;  /* 0x0000008b40957223 */ /* 0x081fe20000000053 */
[----:B------:R-:W-:Y:S02]  /*6580*/  HFMA2 R83, -RZ, RZ, 0, 0 ;  /* 0x00000000ff537431 */ /* 0x000fe400000001ff */
[-C--:B------:R-:W-:Y:S01]  /*6590*/  FFMA R123, R66, R139.reuse, R123 ;  /* 0x0000008b427b7223 */ /* 0x080fe2000000007b */
[----:B------:R-:W0:Y:S01]  /*65a0*/  @!P4 LDS R7, [R54+0x318] ;  /* 0x000318003607c984 */ /* 0x000e220000000800 */
[-C--:B------:R-:W-:Y:S01]  /*65b0*/  FFMA R120, R65, R139.reuse, R120 ;  /* 0x0000008b41787223 */ /* 0x080fe20000000078 */
[----:B------:R-:W-:Y:S02]  /*65c0*/  FFMA R151, R63, R139, R134 ;  /* 0x0000008b3f977223 */ /* 0x000fe40000000086 */
[----:B------:R-:W-:Y:S04]  /*65d0*/  @!P4 LDS R92, [R54+0x320] ;  /* 0x00032000365cc984 */ /* 0x000fe80000000800 */
[----:B------:R-:W0:Y:S01]  /*65e0*/  @!P4 LDS R83, [R54+0x31c] ;  /* 0x00031c003653c984 */ /* 0x000e220000000800 */
[-C--:B----4-:R-:W-:Y:S01]  /*65f0*/  FFMA R122, R5, R137.reuse, R122 ;  /* 0x00000089057a7223 */ /* 0x090fe2000000007a */
[-C--:B------:R-:W-:Y:S01]  /*6600*/  FFMA R125, R6, R137.reuse, R125 ;  /* 0x00000089067d7223 */ /* 0x080fe2000000007d */
[----:B------:R-:W-:Y:S01]  /*6610*/  FFMA R132, R115, R137, R132 ;  /* 0x0000008973847223 */ /* 0x000fe20000000084 */
[----:B------:R-:W4:Y:S01]  /*6620*/  @!P4 LDS R118, [R54+0x324] ;  /* 0x000324003676c984 */ /* 0x000f220000000800 */
[-C--:B-----5:R-:W-:Y:S01]  /*6630*/  FFMA R123, R62, R141.reuse, R123 ;  /* 0x0000008d3e7b7223 */ /* 0x0a0fe2000000007b */
[-C--:B------:R-:W-:Y:S01]  /*6640*/  FFMA R150, R61, R141.reuse, R120 ;  /* 0x0000008d3d967223 */ /* 0x080fe20000000078 */
[-C--:B------:R-:W-:Y:S01]  /*6650*/  FFMA R139, R60, R141.reuse, R149 ;  /* 0x0000008d3c8b7223 */ /* 0x080fe20000000095 */
[----:B------:R-:W-:Y:S01]  /*6660*/  FFMA R134, R58, R141, R151 ;  /* 0x0000008d3a867223 */ /* 0x000fe20000000097 */
[----:B------:R-:W-:Y:S01]  /*6670*/  FFMA R141, R73, R137, R152 ;  /* 0x00000089498d7223 */ /* 0x000fe20000000098 */
[----:B-1----:R-:W-:Y:S01]  /*6680*/  FFMA R137, R3, R147, R122 ;  /* 0x0000009303897223 */ /* 0x002fe2000000007a */
[----:B------:R-:W-:Y:S01]  /*6690*/  MOV R120, RZ ;  /* 0x000000ff00787202 */ /* 0x000fe20000000f00 */
[----:B------:R-:W-:-:S02]  /*66a0*/  HFMA2 R122, -RZ, RZ, 0, 0 ;  /* 0x00000000ff7a7431 */ /* 0x000fc400000001ff */
[-C--:B------:R-:W-:Y:S01]  /*66b0*/  FFMA R125, R114, R147.reuse, R125 ;  /* 0x00000093727d7223 */ /* 0x080fe2000000007d */
[-C--:B------:R-:W-:Y:S01]  /*66c0*/  FFMA R152, R4, R147.reuse, R141 ;  /* 0x0000009304987223 */ /* 0x080fe2000000008d */
[----:B------:R-:W-:Y:S01]  /*66d0*/  FFMA R147, R113, R147, R132 ;  /* 0x0000009371937223 */ /* 0x000fe20000000084 */
[-C--:B------:R-:W-:Y:S01]  /*66e0*/  FFMA R132, R68, R135.reuse, R137 ;  /* 0x0000008744847223 */ /* 0x080fe20000000089 */
[----:B------:R-:W1:Y:S01]  /*66f0*/  @!P4 LDS R120, [R54+0x328] ;  /* 0x000328003678c984 */ /* 0x000e620000000800 */
[-C--:B------:R-:W-:Y:S01]  /*6700*/  FFMA R137, R112, R135.reuse, R125 ;  /* 0x0000008770897223 */ /* 0x080fe2000000007d */
[----:B------:R-:W-:Y:S01]  /*6710*/  MOV R125, RZ ;  /* 0x000000ff007d7202 */ /* 0x000fe20000000f00 */
[-C--:B------:R-:W-:Y:S01]  /*6720*/  FFMA R152, R111, R135.reuse, R152 ;  /* 0x000000876f987223 */ /* 0x080fe20000000098 */
[----:B------:R-:W-:Y:S01]  /*6730*/  FFMA R158, R110, R135, R147 ;  /* 0x000000876e9e7223 */ /* 0x000fe20000000093 */
[----:B------:R-:W5:Y:S01]  /*6740*/  @!P4 LDS R122, [R54+0x32c] ;  /* 0x00032c00367ac984 */ /* 0x000f620000000800 */
[----:B------:R-:W-:-:S02]  /*6750*/  HFMA2 R147, -RZ, RZ, 0, 0 ;  /* 0x00000000ff937431 */ /* 0x000fc400000001ff */
[-C--:B--2---:R-:W-:Y:S01]  /*6760*/  FFMA R135, R109, R116.reuse, R132 ;  /* 0x000000746d877223 */ /* 0x084fe20000000084 */
[----:B------:R-:W-:Y:S01]  /*6770*/  HFMA2 R132, -RZ, RZ, 0, 0 ;  /* 0x00000000ff847431 */ /* 0x000fe200000001ff */
[----:B------:R-:W2:Y:S01]  /*6780*/  @!P4 LDS R125, [R54+0x330] ;  /* 0x00033000367dc984 */ /* 0x000ea20000000800 */
[-C--:B------:R-:W-:Y:S01]  /*6790*/  FFMA R141, R107, R116.reuse, R158 ;  /* 0x000000746b8d7223 */ /* 0x080fe2000000009e */
[-C--:B------:R-:W-:Y:S01]  /*67a0*/  FFMA R137, R108, R116.reuse, R137 ;  /* 0x000000746c897223 */ /* 0x080fe20000000089 */
[----:B------:R-:W-:Y:S01]  /*67b0*/  FFMA R152, R59, R116, R152 ;  /* 0x000000743b987223 */ /* 0x000fe20000000098 */
[-C--:B---3--:R-:W-:Y:S01]  /*67c0*/  FFMA R116, R106, R117.reuse, R135 ;  /* 0x000000756a747223 */ /* 0x088fe20000000087 */
[-C--:B------:R-:W-:Y:S01]  /*67d0*/  FFMA R141, R104, R117.reuse, R141 ;  /* 0x00000075688d7223 */ /* 0x080fe2000000008d */
[----:B------:R-:W-:Y:S01]  /*67e0*/  MOV R135, RZ ;  /* 0x000000ff00877202 */ /* 0x000fe20000000f00 */
[-C--:B------:R-:W-:Y:S01]  /*67f0*/  FFMA R137, R2, R117.reuse, R137 ;  /* 0x0000007502897223 */ /* 0x080fe20000000089 */
[----:B------:R-:W-:Y:S01]  /*6800*/  FFMA R152, R105, R117, R152 ;  /* 0x0000007569987223 */ /* 0x000fe20000000098 */
[----:B------:R-:W3:Y:S01]  /*6810*/  @!P4 LDS R132, [R54+0x334] ;  /* 0x000334003684c984 */ /* 0x000ee20000000800 */
[-C--:B0-----:R-:W-:Y:S01]  /*6820*/  FFMA R141, R100, R7.reuse, R141 ;  /* 0x00000007648d7223 */ /* 0x081fe2000000008d */
[-C--:B------:R-:W-:Y:S01]  /*6830*/  FFMA R116, R103, R7.reuse, R116 ;  /* 0x0000000767747223 */ /* 0x080fe20000000074 */
[----:B------:R-:W-:Y:S01]  /*6840*/  FFMA R137, R102, R7, R137 ;  /* 0x0000000766897223 */ /* 0x000fe20000000089 */
[----:B------:R-:W0:Y:S01]  /*6850*/  @!P4 LDS R135, [R54+0x338] ;  /* 0x000338003687c984 */ /* 0x000e220000000800 */
[----:B------:R-:W-:Y:S01]  /*6860*/  FFMA R158, R96, R83, R141 ;  /* 0x00000053609e7223 */ /* 0x000fe2000000008d */
[----:B------:R-:W-:Y:S01]  /*6870*/  FFMA R152, R101, R7, R152 ;  /* 0x0000000765987223 */ /* 0x000fe20000000098 */
[----:B------:R-:W-:Y:S01]  /*6880*/  MOV R141, RZ ;  /* 0x000000ff008d7202 */ /* 0x000fe20000000f00 */
[----:B------:R-:W-:-:S02]  /*6890*/  HFMA2 R149, -RZ, RZ, 0, 0 ;  /* 0x00000000ff957431 */ /* 0x000fc400000001ff */
[-C--:B------:R-:W-:Y:S01]  /*68a0*/  FFMA R116, R99, R83.reuse, R116 ;  /* 0x0000005363747223 */ /* 0x080fe20000000074 */
[-C--:B------:R-:W-:Y:S01]  /*68b0*/  FFMA R137, R98, R83.reuse, R137 ;  /* 0x0000005362897223 */ /* 0x080fe20000000089 */
[----:B------:R-:W-:Y:S01]  /*68c0*/  FFMA R152, R97, R83, R152 ;  /* 0x0000005361987223 */ /* 0x000fe20000000098 */
[----:B------:R-:W0:Y:S01]  /*68d0*/  @!P4 LDS R147, [R54+0x33c] ;  /* 0x00033c003693c984 */ /* 0x000e220000000800 */
[-C--:B------:R-:W-:Y:S01]  /*68e0*/  FFMA R7, R95, R92.reuse, R116 ;  /* 0x0000005c5f077223 */ /* 0x080fe20000000074 */
[-C--:B------:R-:W-:Y:S01]  /*68f0*/  FFMA R116, R94, R92.reuse, R137 ;  /* 0x0000005c5e747223 */ /* 0x080fe20000000089 */
[-C--:B------:R-:W-:Y:S01]  /*6900*/  FFMA R152, R93, R92.reuse, R152 ;  /* 0x0000005c5d987223 */ /* 0x080fe20000000098 */
[----:B------:R-:W0:Y:S01]  /*6910*/  @!P3 LDS R141, [R54+0x344] ;  /* 0x00034400368db984 */ /* 0x000e220000000800 */
[----:B------:R-:W-:Y:S01]  /*6920*/  MOV R137, RZ ;  /* 0x000000ff00897202 */ /* 0x000fe20000000f00 */
[----:B------:R-:W-:Y:S01]  /*6930*/  FFMA R83, R91, R92, R158 ;  /* 0x0000005c5b537223 */ /* 0x000fe2000000009e */
[-C--:B----4-:R-:W-:Y:S01]  /*6940*/  FFMA R92, R90, R118.reuse, R7 ;  /* 0x000000765a5c7223 */ /* 0x090fe20000000007 */
[----:B------:R-:W4:Y:S01]  /*6950*/  @!P3 LDS R149, [R54+0x348] ;  /* 0x000348003695b984 */ /* 0x000f220000000800 */
[-C--:B------:R-:W-:Y:S01]  /*6960*/  FFMA R7, R89, R118.reuse, R116 ;  /* 0x0000007659077223 */ /* 0x080fe20000000074 */
[-C--:B------:R-:W-:Y:S01]  /*6970*/  FFMA R117, R87, R118.reuse, R152 ;  /* 0x0000007657757223 */ /* 0x080fe20000000098 */
[----:B------:R-:W-:Y:S01]  /*6980*/  FFMA R118, R86, R118, R83 ;  /* 0x0000007656767223 */ /* 0x000fe20000000053 */
[-C--:B-1----:R-:W-:Y:S01]  /*6990*/  FFMA R83, R85, R120.reuse, R92 ;  /* 0x0000007855537223 */ /* 0x082fe2000000005c */
[----:B------:R-:W1:Y:S01]  /*69a0*/  @!P3 LDS R137, [R54+0x34c] ;  /* 0x00034c003689b984 */ /* 0x000e620000000800 */
[-C--:B------:R-:W-:Y:S01]  /*69b0*/  FFMA R92, R84, R120.reuse, R7 ;  /* 0x00000078545c7223 */ /* 0x080fe20000000007 */
[-C--:B------:R-:W-:Y:S01]  /*69c0*/  FFMA R117, R82, R120.reuse, R117 ;  /* 0x0000007852757223 */ /* 0x080fe20000000075 */
[----:B------:R-:W-:Y:S01]  /*69d0*/  FFMA R118, R81, R120, R118 ;  /* 0x0000007851767223 */ /* 0x000fe20000000076 */
[-C--:B-----5:R-:W-:Y:S01]  /*69e0*/  FFMA R83, R80, R122.reuse, R83 ;  /* 0x0000007a50537223 */ /* 0x0a0fe20000000053 */
[-C--:B------:R-:W-:Y:S01]  /*69f0*/  FFMA R92, R79, R122.reuse, R92 ;  /* 0x0000007a4f5c7223 */ /* 0x080fe2000000005c */
[-C--:B------:R-:W-:Y:S01]  /*6a00*/  FFMA R117, R78, R122.reuse, R117 ;  /* 0x0000007a4e757223 */ /* 0x080fe20000000075 */
[----:B------:R-:W-:Y:S01]  /*6a10*/  FFMA R7, R77, R122, R118 ;  /* 0x0000007a4d077223 */ /* 0x000fe20000000076 */
[-C--:B--2---:R-:W-:Y:S01]  /*6a20*/  FFMA R118, R76, R125.reuse, R83 ;  /* 0x0000007d4c767223 */ /* 0x084fe20000000053 */
[-C--:B------:R-:W-:Y:S01]  /*6a30*/  FFMA R83, R75, R125.reuse, R92 ;  /* 0x0000007d4b537223 */ /* 0x080fe2000000005c */
[-C--:B------:R-:W-:Y:S01]  /*6a40*/  FFMA R92, R74, R125.reuse, R117 ;  /* 0x0000007d4a5c7223 */ /* 0x080fe20000000075 */
[----:B------:R-:W-:Y:S01]  /*6a50*/  CS2R R116, SRZ ;  /* 0x0000000000747805 */ /* 0x000fe2000001ff00 */
[----:B------:R-:W-:Y:S01]  /*6a60*/  FFMA R120, R72, R125, R7 ;  /* 0x0000007d48787223 */ /* 0x000fe20000000007 */
[----:B------:R-:W-:Y:S01]  /*6a70*/  HFMA2 R7, -RZ, RZ, 0, 0 ;  /* 0x00000000ff077431 */ /* 0x000fe200000001ff */
[----:B------:R-:W-:Y:S01]  /*6a80*/  MOV R122, RZ ;  /* 0x000000ff007a7202 */ /* 0x000fe20000000f00 */
[-C--:B---3--:R-:W-:Y:S01]  /*6a90*/  FFMA R125, R71, R132.reuse, R118 ;  /* 0x00000084477d7223 */ /* 0x088fe20000000076 */
[-C--:B------:R-:W-:Y:S01]  /*6aa0*/  FFMA R118, R70, R132.reuse, R83 ;  /* 0x0000008446767223 */ /* 0x080fe20000000053 */
[----:B------:R-:W2:Y:S01]  /*6ab0*/  @!P3 LDS R116, [R54+0x350] ;  /* 0x000350003674b984 */ /* 0x000ea20000000800 */
[-C--:B------:R-:W-:Y:S01]  /*6ac0*/  FFMA R83, R69, R132.reuse, R92 ;  /* 0x0000008445537223 */ /* 0x080fe2000000005c */
[----:B------:R-:W-:Y:S01]  /*6ad0*/  FFMA R120, R67, R132, R120 ;  /* 0x0000008443787223 */ /* 0x000fe20000000078 */
[----:B------:R-:W-:Y:S01]  /*6ae0*/  HFMA2 R92, -RZ, RZ, 0, 0 ;  /* 0x00000000ff5c7431 */ /* 0x000fe200000001ff */
[----:B------:R-:W3:Y:S01]  /*6af0*/  @!P3 LDS R117, [R54+0x354] ;  /* 0x000354003675b984 */ /* 0x000ee20000000800 */
[-C--:B0-----:R-:W-:Y:S01]  /*6b00*/  FFMA R151, R64, R135.reuse, R83 ;  /* 0x0000008740977223 */ /* 0x081fe20000000053 */
[----:B------:R-:W-:Y:S01]  /*6b10*/  MOV R83, RZ ;  /* 0x000000ff00537202 */ /* 0x000fe20000000f00 */
[-C--:B------:R-:W-:Y:S01]  /*6b20*/  FFMA R125, R66, R135.reuse, R125 ;  /* 0x00000087427d7223 */ /* 0x080fe2000000007d */
[----:B------:R-:W0:Y:S01]  /*6b30*/  @!P3 LDS R7, [R54+0x358] ;  /* 0x000358003607b984 */ /* 0x000e220000000800 */
[-C--:B------:R-:W-:Y:S01]  /*6b40*/  FFMA R118, R65, R135.reuse, R118 ;  /* 0x0000008741767223 */ /* 0x080fe20000000076 */
[----:B------:R-:W-:Y:S01]  /*6b50*/  FFMA R153, R63, R135, R120 ;  /* 0x000000873f997223 */ /* 0x000fe20000000078 */
[-C--:B------:R-:W-:Y:S01]  /*6b60*/  FFMA R125, R62, R147.reuse, R125 ;  /* 0x000000933e7d7223 */ /* 0x080fe2000000007d */
[----:B------:R-:W5:Y:S01]  /*6b70*/  @!P3 LDS R83, [R54+0x35c] ;  /* 0x00035c003653b984 */ /* 0x000f620000000800 */
[----:B------:R-:W-:Y:S01]  /*6b80*/  FFMA R152, R61, R147, R118 ;  /* 0x000000933d987223 */ /* 0x000fe20000000076 */
[----:B------:R-:W-:Y:S01]  /*6b90*/  FFMA R124, R5, R141, R124 ;  /* 0x0000008d057c7223 */ /* 0x000fe2000000007c */
[-C--:B------:R-:W-:Y:S01]  /*6ba0*/  FFMA R135, R60, R147.reuse, R151 ;  /* 0x000000933c877223 */ /* 0x080fe20000000097 */
[----:B------:R-:W-:Y:S01]  /*6bb0*/  FFMA R132, R58, R147, R153 ;  /* 0x000000933a847223 */ /* 0x000fe20000000099 */
[-C--:B------:R-:W-:Y:S01]  /*6bc0*/  FFMA R127, R6, R141.reuse, R127 ;  /* 0x0000008d067f7223 */ /* 0x080fe2000000007f */
[----:B------:R-:W-:Y:S01]  /*6bd0*/  MOV R118, RZ ;  /* 0x000000ff00767202 */ /* 0x000fe20000000f00 */
[----:B------:R-:W-:Y:S01]  /*6be0*/  FFMA R147, R73, R141, R154 ;  /* 0x0000008d49937223 */ /* 0x000fe2000000009a */
[----:B------:R-:W-:-:S02]  /*6bf0*/  HFMA2 R120, -RZ, RZ, 0, 0 ;  /* 0x00000000ff787431 */ /* 0x000fc400000001ff */
[----:B------:R-:W-:Y:S01]  /*6c00*/  FFMA R130, R115, R141, R130 ;  /* 0x0000008d73827223 */ /* 0x000fe20000000082 */
[----:B------:R-:W5:Y:S01]  /*6c10*/  @!P3 LDS R92, [R54+0x360] ;  /* 0x00036000365cb984 */ /* 0x000f620000000800 */
[-C--:B----4-:R-:W-:Y:S01]  /*6c20*/  FFMA R141, R3, R149.reuse, R124 ;  /* 0x00000095038d7223 */ /* 0x090fe2000000007c */
[-C--:B------:R-:W-:Y:S01]  /*6c30*/  FFMA R127, R114, R149.reuse, R127 ;  /* 0x00000095727f7223 */ /* 0x080fe2000000007f */
[-C--:B------:R-:W-:Y:S01]  /*6c40*/  FFMA R124, R4, R149.reuse, R147 ;  /* 0x00000095047c7223 */ /* 0x080fe20000000093 */
[----:B------:R-:W-:Y:S01]  /*6c50*/  FFMA R149, R113, R149, R130 ;  /* 0x0000009571957223 */ /* 0x000fe20000000082 */
[----:B------:R-:W4:Y:S01]  /*6c60*/  @!P3 LDS R118, [R54+0x364] ;  /* 0x000364003676b984 */ /* 0x000f220000000800 */
[-C--:B-1----:R-:W-:Y:S01]  /*6c70*/  FFMA R130, R68, R137.reuse, R141 ;  /* 0x0000008944827223 */ /* 0x082fe2000000008d */
[-C--:B------:R-:W-:Y:S01]  /*6c80*/  FFMA R141, R112, R137.reuse, R127 ;  /* 0x00000089708d7223 */ /* 0x080fe2000000007f */
[----:B------:R-:W-:Y:S01]  /*6c90*/  HFMA2 R127, -RZ, RZ, 0, 0 ;  /* 0x00000000ff7f7431 */ /* 0x000fe200000001ff */
[----:B------:R-:W1:Y:S01]  /*6ca0*/  @!P3 LDS R120, [R54+0x368] ;  /* 0x000368003678b984 */ /* 0x000e620000000800 */
[-C--:B------:R-:W-:Y:S01]  /*6cb0*/  FFMA R124, R111, R137.reuse, R124 ;  /* 0x000000896f7c7223 */ /* 0x080fe2000000007c */
[----:B------:R-:W-:Y:S01]  /*6cc0*/  FFMA R154, R110, R137, R149 ;  /* 0x000000896e9a7223 */ /* 0x000fe20000000095 */
[----:B------:R-:W-:Y:S01]  /*6cd0*/  MOV R149, RZ ;  /* 0x000000ff00957202 */ /* 0x000fe20000000f00 */
[----:B------:R-:W1:Y:S04]  /*6ce0*/  @!P3 LDS R122, [R54+0x36c] ;  /* 0x00036c00367ab984 */ /* 0x000e680000000800 */
[----:B------:R-:W1:Y:S01]  /*6cf0*/  @!P3 LDS R127, [R54+0x370] ;  /* 0x00037000367fb984 */ /* 0x000e620000000800 */
[-C--:B--2---:R-:W-:Y:S01]  /*6d00*/  FFMA R137, R109, R116.reuse, R130 ;  /* 0x000000746d897223 */ /* 0x084fe20000000082 */
[-C--:B------:R-:W-:Y:S01]  /*6d10*/  FFMA R141, R108, R116.reuse, R141 ;  /* 0x000000746c8d7223 */ /* 0x080fe2000000008d */
[-C--:B------:R-:W-:Y:S01]  /*6d20*/  FFMA R124, R59, R116.reuse, R124 ;  /* 0x000000743b7c7223 */ /* 0x080fe2000000007c */
[----:B------:R-:W-:Y:S01]  /*6d30*/  FFMA R147, R107, R116, R154 ;  /* 0x000000746b937223 */ /* 0x000fe2000000009a */
[----:B------:R-:W-:Y:S01]  /*6d40*/  MOV R116, RZ ;  /* 0x000000ff00747202 */ /* 0x000fe20000000f00 */
[----:B------:R-:W-:-:S02]  /*6d50*/  HFMA2 R130, -RZ, RZ, 0, 0 ;  /* 0x00000000ff827431 */ /* 0x000fc400000001ff */
[-C--:B---3--:R-:W-:Y:S01]  /*6d60*/  FFMA R154, R106, R117.reuse, R137 ;  /* 0x000000756a9a7223 */ /* 0x088fe20000000089 */
[-C--:B------:R-:W-:Y:S01]  /*6d70*/  FFMA R141, R2, R117.reuse, R141 ;  /* 0x00000075028d7223 */ /* 0x080fe2000000008d */
[-C--:B------:R-:W-:Y:S01]  /*6d80*/  FFMA R124, R105, R117.reuse, R124 ;  /* 0x00000075697c7223 */ /* 0x080fe2000000007c */
[----:B------:R-:W-:Y:S01]  /*6d90*/  FFMA R147, R104, R117, R147 ;  /* 0x0000007568937223 */ /* 0x000fe20000000093 */
[----:B------:R-:W2:Y:S01]  /*6da0*/  @!P3 LDS R116, [R54+0x374] ;  /* 0x000374003674b984 */ /* 0x000ea20000000800 */
[-C--:B0-----:R-:W-:Y:S01]  /*6db0*/  FFMA R154, R103, R7.reuse, R154 ;  /* 0x00000007679a7223 */ /* 0x081fe2000000009a */
[-C--:B------:R-:W-:Y:S01]  /*6dc0*/  FFMA R141, R102, R7.reuse, R141 ;  /* 0x00000007668d7223 */ /* 0x080fe2000000008d */
[-C--:B------:R-:W-:Y:S01]  /*6dd0*/  FFMA R124, R101, R7.reuse, R124 ;  /* 0x00000007657c7223 */ /* 0x080fe2000000007c */
[----:B------:R-:W-:Y:S01]  /*6de0*/  FFMA R7, R100, R7, R147 ;  /* 0x0000000764077223 */ /* 0x000fe20000000093 */
[----:B------:R-:W0:Y:S01]  /*6df0*/  @!P3 LDS R130, [R54+0x378] ;  /* 0x000378003682b984 */ /* 0x000e220000000800 */
[-C--:B-----5:R-:W-:Y:S01]  /*6e00*/  FFMA R154, R99, R83.reuse, R154 ;  /* 0x00000053639a7223 */ /* 0x0a0fe2000000009a */
[-C--:B------:R-:W-:Y:S01]  /*6e10*/  FFMA R141, R98, R83.reuse, R141 ;  /* 0x00000053628d7223 */ /* 0x080fe2000000008d */
[-C--:B------:R-:W-:Y:S01]  /*6e20*/  FFMA R158, R97, R83.reuse, R124 ;  /* 0x00000053619e7223 */ /* 0x080fe2000000007c */
[----:B------:R-:W-:Y:S01]  /*6e30*/  MOV R147, RZ ;  /* 0x000000ff00937202 */ /* 0x000fe20000000f00 */
[----:B------:R-:W-:Y:S01]  /*6e40*/  FFMA R160, R96, R83, R7 ;  /* 0x0000005360a07223 */ /* 0x000fe20000000007 */
[----:B------:R-:W-:Y:S01]  /*6e50*/  FFMA R7, R95, R92, R154 ;  /* 0x0000005c5f077223 */ /* 0x000fe2000000009a */
[----:B------:R-:W-:-:S02]  /*6e60*/  HFMA2 R124, -RZ, RZ, 0, 0 ;  /* 0x00000000ff7c7431 */ /* 0x000fc400000001ff */
[-C--:B------:R-:W-:Y:S01]  /*6e70*/  FFMA R154, R94, R92.reuse, R141 ;  /* 0x0000005c5e9a7223 */ /* 0x080fe2000000008d */
[-C--:B------:R-:W-:Y:S01]  /*6e80*/  FFMA R158, R93, R92.reuse, R158 ;  /* 0x0000005c5d9e7223 */ /* 0x080fe2000000009e */
[----:B------:R-:W-:Y:S01]  /*6e90*/  FFMA R83, R91, R92, R160 ;  /* 0x0000005c5b537223 */ /* 0x000fe200000000a0 */
[-C--:B----4-:R-:W-:Y:S01]  /*6ea0*/  FFMA R92, R90, R118.reuse, R7 ;  /* 0x000000765a5c7223 */ /* 0x090fe20000000007 */
[----:B------:R-:W3:Y:S01]  /*6eb0*/  @!P3 LDS R147, [R54+0x37c] ;  /* 0x00037c003693b984 */ /* 0x000ee20000000800 */
[-C--:B------:R-:W-:Y:S01]  /*6ec0*/  FFMA R7, R89, R118.reuse, R154 ;  /* 0x0000007659077223 */ /* 0x080fe2000000009a */
[-C--:B------:R-:W-:Y:S01]  /*6ed0*/  FFMA R117, R87, R118.reuse, R158 ;  /* 0x0000007657757223 */ /* 0x080fe2000000009e */
[----:B------:R-:W-:Y:S01]  /*6ee0*/  FFMA R118, R86, R118, R83 ;  /* 0x0000007656767223 */ /* 0x000fe20000000053 */
[-C--:B-1----:R-:W-:Y:S01]  /*6ef0*/  FFMA R83, R85, R120.reuse, R92 ;  /* 0x0000007855537223 */ /* 0x082fe2000000005c */
[----:B------:R-:W-:Y:S01]  /*6f00*/  FFMA R92, R84, R120, R7 ;  /* 0x00000078545c7223 */ /* 0x000fe20000000007 */
[----:B------:R-:W-:-:S02]  /*6f10*/  HFMA2 R137, -RZ, RZ, 0, 0 ;  /* 0x00000000ff897431 */ /* 0x000fc400000001ff */
[-C--:B------:R-:W-:Y:S01]  /*6f20*/  FFMA R117, R82, R120.reuse, R117 ;  /* 0x0000007852757223 */ /* 0x080fe20000000075 */
[----:B------:R-:W1:Y:S01]  /*6f30*/  @!P2 LDS R124, [R54+0x384] ;  /* 0x00038400367ca984 */ /* 0x000e620000000800 */
[----:B------:R-:W-:Y:S01]  /*6f40*/  FFMA R118, R81, R120, R118 ;  /* 0x0000007851767223 */ /* 0x000fe20000000076 */
[-C--:B------:R-:W-:Y:S01]  /*6f50*/  FFMA R83, R80, R122.reuse, R83 ;  /* 0x0000007a50537223 */ /* 0x080fe20000000053 */
[-C--:B------:R-:W-:Y:S01]  /*6f60*/  FFMA R120, R79, R122.reuse, R92 ;  /* 0x0000007a4f787223 */ /* 0x080fe2000000005c */
[-C--:B------:R-:W-:Y:S01]  /*6f70*/  FFMA R117, R78, R122.reuse, R117 ;  /* 0x0000007a4e757223 */ /* 0x080fe20000000075 */
[----:B------:R-:W4:Y:S01]  /*6f80*/  @!P2 LDS R149, [R54+0x388] ;  /* 0x000388003695a984 */ /* 0x000f220000000800 */
[----:B------:R-:W-:Y:S01]  /*6f90*/  FFMA R7, R77, R122, R118 ;  /* 0x0000007a4d077223 */ /* 0x000fe20000000076 */
[-C--:B------:R-:W-:Y:S01]  /*6fa0*/  FFMA R118, R76, R127.reuse, R83 ;  /* 0x0000007f4c767223 */ /* 0x080fe20000000053 */
[----:B------:R-:W-:Y:S01]  /*6fb0*/  MOV R92, RZ ;  /* 0x000000ff005c7202 */ /* 0x000fe20000000f00 */
[-C--:B------:R-:W-:Y:S01]  /*6fc0*/  FFMA R83, R75, R127.reuse, R120 ;  /* 0x0000007f4b537223 */ /* 0x080fe20000000078 */
[----:B------:R-:W-:Y:S01]  /*6fd0*/  FFMA R120, R74, R127, R117 ;  /* 0x0000007f4a787223 */ /* 0x000fe20000000075 */
[----:B------:R-:W5:Y:S01]  /*6fe0*/  @!P2 LDS R137, [R54+0x38c] ;  /* 0x00038c003689a984 */ /* 0x000f620000000800 */
[----:B------:R-:W-:-:S02]  /*6ff0*/  HFMA2 R117, -RZ, RZ, 0, 0 ;  /* 0x00000000ff757431 */ /* 0x000fc400000001ff */
[----:B------:R-:W-:Y:S01]  /*7000*/  FFMA R122, R72, R127, R7 ;  /* 0x0000007f487a7223 */ /* 0x000fe20000000007 */
[----:B------:R-:W-:Y:S01]  /*7010*/  MOV R7, RZ ;  /* 0x000000ff00077202 */ /* 0x000fe20000000f00 */
[----:B------:R-:W5:Y:S01]  /*7020*/  @!P2 LDS R92, [R54+0x390] ;  /* 0x00039000365ca984 */ /* 0x000f620000000800 */
[-C--:B--2---:R-:W-:Y:S01]  /*7030*/  FFMA R127, R71, R116.reuse, R118 ;  /* 0x00000074477f7223 */ /* 0x084fe20000000076 */
[-C--:B------:R-:W-:Y:S01]  /*7040*/  FFMA R118, R70, R116.reuse, R83 ;  /* 0x0000007446767223 */ /* 0x080fe20000000053 */
[-C--:B------:R-:W-:Y:S01]  /*7050*/  FFMA R83, R69, R116.reuse, R120 ;  /* 0x0000007445537223 */ /* 0x080fe20000000078 */
[----:B------:R-:W-:Y:S01]  /*7060*/  FFMA R122, R67, R116, R122 ;  /* 0x00000074437a7223 */ /* 0x000fe2000000007a */
[----:B------:R-:W-:Y:S01]  /*7070*/  @!P2 LDS R7, [R54+0x398] ;  /* 0x000398003607a984 */ /* 0x000fe20000000800 */
[-C--:B0-----:R-:W-:Y:S01]  /*7080*/  FFMA R118, R65, R130.reuse, R118 ;  /* 0x0000008241767223 */ /* 0x081fe20000000076 */
[-C--:B------:R-:W-:Y:S01]  /*7090*/  FFMA R141, R64, R130.reuse, R83 ;  /* 0x00000082408d7223 */ /* 0x080fe20000000053 */
[----:B------:R-:W-:Y:S01]  /*70a0*/  HFMA2 R83, -RZ, RZ, 0, 0 ;  /* 0x00000000ff537431 */ /* 0x000fe200000001ff */
[----:B------:R-:W0:Y:S01]  /*70b0*/  @!P2 LDS R117, [R54+0x394] ;  /* 0x000394003675a984 */ /* 0x000e220000000800 */
[----:B------:R-:W-:Y:S01]  /*70c0*/  MOV R116, RZ ;  /* 0x000000ff00747202 */ /* 0x000fe20000000f00 */
[-C--:B------:R-:W-:Y:S01]  /*70d0*/  FFMA R127, R66, R130.reuse, R127 ;  /* 0x00000082427f7223 */ /* 0x080fe2000000007f */
[----:B------:R-:W-:Y:S01]  /*70e0*/  FFMA R151, R63, R130, R122 ;  /* 0x000000823f977223 */ /* 0x000fe2000000007a */
[----:B------:R-:W-:Y:S01]  /*70f0*/  MOV R120, RZ ;  /* 0x000000ff00787202 */ /* 0x000fe20000000f00 */
[----:B------:R-:W-:-:S02]  /*7100*/  HFMA2 R122, -RZ, RZ, 0, 0 ;  /* 0x00000000ff7a7431 */ /* 0x000fc400000001ff */
[----:B------:R-:W-:Y:S01]  /*7110*/  @!P2 LDS R116, [R54+0x3a0] ;  /* 0x0003a0003674a984 */ /* 0x000fe20000000800 */
[-C--:B---3--:R-:W-:Y:S01]  /*7120*/  FFMA R154, R61, R147.reuse, R118 ;  /* 0x000000933d9a7223 */ /* 0x088fe20000000076 */
[----:B------:R-:W-:Y:S02]  /*7130*/  HFMA2 R118, -RZ, RZ, 0, 0 ;  /* 0x00000000ff767431 */ /* 0x000fe400000001ff */
[-C--:B------:R-:W-:Y:S01]  /*7140*/  FFMA R127, R62, R147.reuse, R127 ;  /* 0x000000933e7f7223 */ /* 0x080fe2000000007f */
[----:B------:R-:W2:Y:S01]  /*7150*/  @!P2 LDS R83, [R54+0x39c] ;  /* 0x00039c003653a984 */ /* 0x000ea20000000800 */
[-C--:B------:R-:W-:Y:S01]  /*7160*/  FFMA R141, R60, R147.reuse, R141 ;  /* 0x000000933c8d7223 */ /* 0x080fe2000000008d */
[----:B------:R-:W-:Y:S02]  /*7170*/  FFMA R130, R58, R147, R151 ;  /* 0x000000933a827223 */ /* 0x000fe40000000097 */
[----:B------:R-:W-:Y:S01]  /*7180*/  @!P2 LDS R120, [R54+0x3a8] ;  /* 0x0003a8003678a984 */ /* 0x000fe20000000800 */
[-C--:B-1----:R-:W-:Y:S01]  /*7190*/  FFMA R126, R5, R124.reuse, R126 ;  /* 0x0000007c057e7223 */ /* 0x082fe2000000007e */
[-C--:B------:R-:W-:Y:S01]  /*71a0*/  FFMA R147, R73, R124.reuse, R156 ;  /* 0x0000007c49937223 */ /* 0x080fe2000000009c */
[-C--:B------:R-:W-:Y:S01]  /*71b0*/  FFMA R129, R6, R124.reuse, R129 ;  /* 0x0000007c06817223 */ /* 0x080fe20000000081 */
[----:B------:R-:W-:Y:S01]  /*71c0*/  FFMA R128, R115, R124, R128 ;  /* 0x0000007c73807223 */ /* 0x000fe20000000080 */
[----:B------:R-:W1:Y:S01]  /*71d0*/  @!P2 LDS R118, [R54+0x3a4] ;  /* 0x0003a4003676a984 */ /* 0x000e620000000800 */
[-C--:B----4-:R-:W-:Y:S01]  /*71e0*/  FFMA R151, R3, R149.reuse, R126 ;  /* 0x0000009503977223 */ /* 0x090fe2000000007e */
[-C--:B------:R-:W-:Y:S01]  /*71f0*/  FFMA R124, R4, R149.reuse, R147 ;  /* 0x00000095047c7223 */ /* 0x080fe20000000093 */
[-C--:B------:R-:W-:Y:S01]  /*7200*/  FFMA R129, R114, R149.reuse, R129 ;  /* 0x0000009572817223 */ /* 0x080fe20000000081 */
[----:B------:R-:W-:Y:S01]  /*7210*/  FFMA R149, R113, R149, R128 ;  /* 0x0000009571957223 */ /* 0x000fe20000000080 */
[----:B------:R-:W3:Y:S01]  /*7220*/  @!P2 LDS R122, [R54+0x3ac] ;  /* 0x0003ac00367aa984 */ /* 0x000ee20000000800 */
[-C--:B-----5:R-:W-:Y:S01]  /*7230*/  FFMA R126, R68, R137.reuse, R151 ;  /* 0x00000089447e7223 */ /* 0x0a0fe20000000097 */
[-C--:B------:R-:W-:Y:S01]  /*7240*/  FFMA R124, R111, R137.reuse, R124 ;  /* 0x000000896f7c7223 */ /* 0x080fe2000000007c */
[-C--:B------:R-:W-:Y:S01]  /*7250*/  FFMA R147, R112, R137.reuse, R129 ;  /* 0x0000008970937223 */ /* 0x080fe20000000081 */
[----:B------:R-:W-:Y:S01]  /*7260*/  FFMA R128, R110, R137, R149 ;  /* 0x000000896e807223 */ /* 0x000fe20000000095 */
[-C--:B------:R-:W-:Y:S01]  /*7270*/  FFMA R137, R109, R92.reuse, R126 ;  /* 0x0000005c6d897223 */ /* 0x080fe2000000007e */
[-C--:B------:R-:W-:Y:S01]  /*7280*/  FFMA R126, R59, R92.reuse, R124 ;  /* 0x0000005c3b7e7223 */ /* 0x080fe2000000007c */
[----:B------:R-:W-:Y:S01]  /*7290*/  MOV R129, RZ ;  /* 0x000000ff00817202 */ /* 0x000fe20000000f00 */
[----:B------:R-:W-:Y:S01]  /*72a0*/  FFMA R147, R108, R92, R147 ;  /* 0x0000005c6c937223 */ /* 0x000fe20000000093 */
[----:B------:R-:W-:-:S02]  /*72b0*/  HFMA2 R124, -RZ, RZ, 0, 0 ;  /* 0x00000000ff7c7431 */ /* 0x000fc400000001ff */
[----:B------:R-:W-:Y:S02]  /*72c0*/  FFMA R149, R107, R92, R128 ;  /* 0x0000005c6b957223 */ /* 0x000fe40000000080 */
[----:B------:R-:W4:Y:S01]  /*72d0*/  @!P2 LDS R129, [R54+0x3b0] ;  /* 0x0003b0003681a984 */ /* 0x000f220000000800 */
[-C--:B0-----:R-:W-:Y:S01]  /*72e0*/  FFMA R147, R2, R117.reuse, R147 ;  /* 0x0000007502937223 */ /* 0x081fe20000000093 */
[-C--:B------:R-:W-:Y:S01]  /*72f0*/  FFMA R92, R106, R117.reuse, R137 ;  /* 0x000000756a5c7223 */ /* 0x080fe20000000089 */
[-C--:B------:R-:W-:Y:S01]  /*7300*/  FFMA R126, R105, R117.reuse, R126 ;  /* 0x00000075697e7223 */ /* 0x080fe2000000007e */
[----:B------:R-:W-:Y:S01]  /*7310*/  FFMA R149, R104, R117, R149 ;  /* 0x0000007568957223 */ /* 0x000fe20000000095 */
[-C--:B------:R-:W-:Y:S01]  /*7320*/  FFMA R137, R102, R7.reuse, R147 ;  /* 0x0000000766897223 */ /* 0x080fe20000000093 */
[----:B------:R-:W-:Y:S01]  /*7330*/  MOV R117, RZ ;  /* 0x000000ff00757202 */ /* 0x000fe20000000f00 */
[----:B------:R-:W-:Y:S01]  /*7340*/  HFMA2 R147, -RZ, RZ, 0, 0 ;  /* 0x00000000ff937431 */ /* 0x000fe200000001ff */
[----:B------:R-:W0:Y:S01]  /*7350*/  @!P2 LDS R124, [R54+0x3b4] ;  /* 0x0003b400367ca984 */ /* 0x000e220000000800 */
[-C--:B------:R-:W-:Y:S01]  /*7360*/  FFMA R126, R101, R7.reuse, R126 ;  /* 0x00000007657e7223 */ /* 0x080fe2000000007e */
[-C--:B------:R-:W-:Y:S01]  /*7370*/  FFMA R92, R103, R7.reuse, R92 ;  /* 0x00000007675c7223 */ /* 0x080fe2000000005c */
[----:B------:R-:W-:Y:S01]  /*7380*/  FFMA R149, R100, R7, R149 ;  /* 0x0000000764957223 */ /* 0x000fe20000000095 */
[----:B------:R-:W5:Y:S01]  /*7390*/  @!P2 LDS R117, [R54+0x3b8] ;  /* 0x0003b8003675a984 */ /* 0x000f620000000800 */
[-C--:B--2---:R-:W-:Y:S01]  /*73a0*/  FFMA R128, R97, R83.reuse, R126 ;  /* 0x0000005361807223 */ /* 0x084fe2000000007e */
[----:B------:R-:W-:Y:S01]  /*73b0*/  MOV R126, RZ ;  /* 0x000000ff007e7202 */ /* 0x000fe20000000f00 */
[-C--:B------:R-:W-:Y:S01]  /*73c0*/  FFMA R92, R99, R83.reuse, R92 ;  /* 0x00000053635c7223 */ /* 0x080fe2000000005c */
[-C--:B------:R-:W-:Y:S01]  /*73d0*/  FFMA R137, R98, R83.reuse, R137 ;  /* 0x0000005362897223 */ /* 0x080fe20000000089 */
[----:B------:R-:W2:Y:S01]  /*73e0*/  @!P2 LDS R147, [R54+0x3bc] ;  /* 0x0003bc003693a984 */ /* 0x000ea20000000800 */
[----:B------:R-:W-:Y:S01]  /*73f0*/  FFMA R156, R96, R83, R149 ;  /* 0x00000053609c7223 */ /* 0x000fe20000000095 */
[----:B------:R-:W-:-:S02]  /*7400*/  HFMA2 R149, -RZ, RZ, 0, 0 ;  /* 0x00000000ff957431 */ /* 0x000fc400000001ff */
[-C--:B------:R-:W-:Y:S01]  /*7410*/  FFMA R7, R95, R116.reuse, R92 ;  /* 0x000000745f077223 */ /* 0x080fe2000000005c */
[----:B------:R-:W2:Y:S01]  /*7420*/  @!P0 LDS R126, [R54+0x3c4] ;  /* 0x0003c400367e8984 */ /* 0x000ea20000000800 */
[-C--:B------:R-:W-:Y:S01]  /*7430*/  FFMA R92, R94, R116.reuse, R137 ;  /* 0x000000745e5c7223 */ /* 0x080fe20000000089 */
[-C--:B------:R-:W-:Y:S01]  /*7440*/  FFMA R128, R93, R116.reuse, R128 ;  /* 0x000000745d807223 */ /* 0x080fe20000000080 */
[----:B------:R-:W-:Y:S01]  /*7450*/  FFMA R83, R91, R116, R156 ;  /* 0x000000745b537223 */ /* 0x000fe2000000009c */
[-C--:B-1----:R-:W-:Y:S01]  /*7460*/  FFMA R116, R90, R118.reuse, R7 ;  /* 0x000000765a747223 */ /* 0x082fe20000000007 */
[-C--:B------:R-:W-:Y:S01]  /*7470*/  FFMA R7, R89, R118.reuse, R92 ;  /* 0x0000007659077223 */ /* 0x080fe2000000005c */
[-C--:B------:R-:W-:Y:S01]  /*7480*/  FFMA R137, R87, R118.reuse, R128 ;  /* 0x0000007657897223 */ /* 0x080fe20000000080 */
[----:B------:R-:W-:Y:S01]  /*7490*/  FFMA R118, R86, R118, R83 ;  /* 0x0000007656767223 */ /* 0x000fe20000000053 */
[----:B------:R-:W1:Y:S01]  /*74a0*/  @!P0 LDS R149, [R54+0x3c8] ;  /* 0x0003c80036958984 */ /* 0x000e620000000800 */
[-C--:B------:R-:W-:Y:S01]  /*74b0*/  FFMA R92, R84, R120.reuse, R7 ;  /* 0x00000078545c7223 */ /* 0x080fe20000000007 */
[----:B------:R-:W-:Y:S01]  /*74c0*/  MOV R7, RZ ;  /* 0x000000ff00077202 */ /* 0x000fe20000000f00 */
[-C--:B------:R-:W-:Y:S01]  /*74d0*/  FFMA R83, R85, R120.reuse, R116 ;  /* 0x0000007855537223 */ /* 0x080fe20000000074 */
[-C--:B------:R-:W-:Y:S01]  /*74e0*/  FFMA R137, R82, R120.reuse, R137 ;  /* 0x0000007852897223 */ /* 0x080fe20000000089 */
[----:B------:R-:W-:Y:S01]  /*74f0*/  FFMA R118, R81, R120, R118 ;  /* 0x0000007851767223 */ /* 0x000fe20000000076 */
[-C--:B---3--:R-:W-:Y:S01]  /*7500*/  FFMA R116, R79, R122.reuse, R92 ;  /* 0x0000007a4f747223 */ /* 0x088fe2000000005c */
[----:B------:R-:W-:Y:S01]  /*7510*/  FFMA R83, R80, R122, R83 ;  /* 0x0000007a50537223 */ /* 0x000fe20000000053 */
        /* <DEDUP_REMOVED lines=8> */
[----:B------:R-:W-:Y:S01]  /*75a0*/  MOV R83, RZ ;  /* 0x000000ff00537202 */ /* 0x000fe20000000f00 */
[----:B------:R-:W4:Y:S01]  /*75b0*/  @!P0 LDS R92, [R54+0x3d0] ;  /* 0x0003d000365c8984 */ /* 0x000f220000000800 */
[-C--:B0-----:R-:W-:Y:S01]  /*75c0*/  FFMA R129, R71, R124.reuse, R118 ;  /* 0x0000007c47817223 */ /* 0x081fe20000000076 */
        /* <DEDUP_REMOVED lines=8> */
[----:B------:R-:W0:Y:S01]  /*7650*/  @!P0 LDS R83, [R54+0x3d4] ;  /* 0x0003d40036538984 */ /* 0x000e220000000800 */
[----:B--2---:R-:W-:Y:S01]  /*7660*/  FFMA R156, R61, R147, R118 ;  /* 0x000000933d9c7223 */ /* 0x004fe20000000076 */
[----:B------:R-:W-:-:S02]  /*7670*/  HFMA2 R118, -RZ, RZ, 0, 0 ;  /* 0x00000000ff767431 */ /* 0x000fc400000001ff */
[-C--:B------:R-:W-:Y:S01]  /*7680*/  FFMA R129, R62, R147.reuse, R129 ;  /* 0x000000933e817223 */ /* 0x080fe20000000081 */
[-C--:B------:R-:W-:Y:S01]  /*7690*/  FFMA R140, R5, R126.reuse, R140 ;  /* 0x0000007e058c7223 */ /* 0x080fe2000000008c */
[----:B------:R-:W2:Y:S01]  /*76a0*/  @!P0 LDS R116, [R54+0x3d8] ;  /* 0x0003d80036748984 */ /* 0x000ea20000000800 */
[-C--:B------:R-:W-:Y:S01]  /*76b0*/  FFMA R9, R6, R126.reuse, R9 ;  /* 0x0000007e06097223 */ /* 0x080fe20000000009 */
[----:B------:R-:W-:Y:S01]  /*76c0*/  MOV R5, RZ ;  /* 0x000000ff00057202 */ /* 0x000fe20000000f00 */
[----:B------:R-:W-:Y:S01]  /*76d0*/  HFMA2 R6, -RZ, RZ, 0, 0 ;  /* 0x00000000ff067431 */ /* 0x000fe200000001ff */
[----:B------:R-:W5:Y:S01]  /*76e0*/  @!P0 LDS R117, [R54+0x3dc] ;  /* 0x0003dc0036758984 */ /* 0x000f620000000800 */
[-C--:B------:R-:W-:Y:S01]  /*76f0*/  FFMA R137, R60, R147.reuse, R137 ;  /* 0x000000933c897223 */ /* 0x080fe20000000089 */
[----:B------:R-:W-:Y:S01]  /*7700*/  FFMA R128, R58, R147, R151 ;  /* 0x000000933a807223 */ /* 0x000fe20000000097 */
[-C--:B------:R-:W-:Y:S01]  /*7710*/  FFMA R88, R115, R126.reuse, R88 ;  /* 0x0000007e73587223 */ /* 0x080fe20000000058 */
[----:B------:R-:W5:Y:S01]  /*7720*/  @!P0 LDS R118, [R54+0x3e0] ;  /* 0x0003e00036768984 */ /* 0x000f620000000800 */
[----:B------:R-:W-:Y:S01]  /*7730*/  FFMA R73, R73, R126, R8 ;  /* 0x0000007e49497223 */ /* 0x000fe20000000008 */
[-C--:B-1----:R-:W-:Y:S01]  /*7740*/  FFMA R115, R3, R149.reuse, R140 ;  /* 0x0000009503737223 */ /* 0x082fe2000000008c */
[----:B------:R-:W-:Y:S01]  /*7750*/  FFMA R147, R114, R149, R9 ;  /* 0x0000009572937223 */ /* 0x000fe20000000009 */
[----:B------:R-:W1:Y:S01]  /*7760*/  @!P0 LDS R5, [R54+0x3e4] ;  /* 0x0003e40036058984 */ /* 0x000e620000000800 */
[----:B------:R-:W-:Y:S01]  /*7770*/  MOV R3, RZ ;  /* 0x000000ff00037202 */ /* 0x000fe20000000f00 */
[----:B------:R-:W-:-:S02]  /*7780*/  HFMA2 R9, -RZ, RZ, 0, 0 ;  /* 0x00000000ff097431 */ /* 0x000fc400000001ff */
[-C--:B------:R-:W-:Y:S01]  /*7790*/  FFMA R4, R4, R149.reuse, R73 ;  /* 0x0000009504047223 */ /* 0x080fe20000000049 */
[----:B------:R-:W1:Y:S01]  /*77a0*/  @!P0 LDS R6, [R54+0x3e8] ;  /* 0x0003e80036068984 */ /* 0x000e620000000800 */
[----:B------:R-:W-:Y:S01]  /*77b0*/  FFMA R113, R113, R149, R88 ;  /* 0x0000009571717223 */ /* 0x000fe20000000058 */
[-C--:B---3--:R-:W-:Y:S01]  /*77c0*/  FFMA R68, R68, R7.reuse, R115 ;  /* 0x0000000744447223 */ /* 0x088fe20000000073 */
[-C--:B------:R-:W-:Y:S01]  /*77d0*/  FFMA R147, R112, R7.reuse, R147 ;  /* 0x0000000770937223 */ /* 0x080fe20000000093 */
[----:B------:R-:W3:Y:S01]  /*77e0*/  @!P0 LDS R3, [R54+0x3ec] ;  /* 0x0003ec0036038984 */ /* 0x000ee20000000800 */
[-C--:B------:R-:W-:Y:S01]  /*77f0*/  FFMA R8, R111, R7.reuse, R4 ;  /* 0x000000076f087223 */ /* 0x080fe20000000004 */
[----:B------:R-:W-:Y:S01]  /*7800*/  FFMA R110, R110, R7, R113 ;  /* 0x000000076e6e7223 */ /* 0x000fe20000000071 */
[----:B------:R-:W-:Y:S01]  /*7810*/  MOV R4, RZ ;  /* 0x000000ff00047202 */ /* 0x000fe20000000f00 */
[----:B------:R-:W-:Y:S01]  /*7820*/  HFMA2 R7, -RZ, RZ, 0, 0 ;  /* 0x00000000ff077431 */ /* 0x000fe200000001ff */
[----:B------:R-:W3:Y:S01]  /*7830*/  @!P0 LDS R9, [R54+0x3f0] ;  /* 0x0003f00036098984 */ /* 0x000ee20000000800 */
[-C--:B----4-:R-:W-:Y:S01]  /*7840*/  FFMA R8, R59, R92.reuse, R8 ;  /* 0x0000005c3b087223 */ /* 0x090fe20000000008 */
[----:B------:R-:W-:Y:S01]  /*7850*/  MOV R59, RZ ;  /* 0x000000ff003b7202 */ /* 0x000fe20000000f00 */
[-C--:B------:R-:W-:Y:S01]  /*7860*/  FFMA R109, R109, R92.reuse, R68 ;  /* 0x0000005c6d6d7223 */ /* 0x080fe20000000044 */
[----:B------:R-:W4:Y:S01]  /*7870*/  @!P0 LDS R4, [R54+0x3f4] ;  /* 0x0003f40036048984 */ /* 0x000f220000000800 */
[-C--:B------:R-:W-:Y:S01]  /*7880*/  FFMA R147, R108, R92.reuse, R147 ;  /* 0x0000005c6c937223 */ /* 0x080fe20000000093 */
[----:B------:R-:W-:-:S02]  /*7890*/  FFMA R107, R107, R92, R110 ;  /* 0x0000005c6b6b7223 */ /* 0x000fc4000000006e */
[----:B------:R-:W-:Y:S01]  /*78a0*/  @!P0 LDS R59, [R54+0x3fc] ;  /* 0x0003fc00363b8984 */ /* 0x000fe20000000800 */
[-C--:B0-----:R-:W-:Y:S01]  /*78b0*/  FFMA R106, R106, R83.reuse, R109 ;  /* 0x000000536a6a7223 */ /* 0x081fe2000000006d */
[-C--:B------:R-:W-:Y:S02]  /*78c0*/  FFMA R147, R2, R83.reuse, R147 ;  /* 0x0000005302937223 */ /* 0x080fe40000000093 */
[----:B------:R-:W0:Y:S01]  /*78d0*/  @!P0 LDS R7, [R54+0x3f8] ;  /* 0x0003f80036078984 */ /* 0x000e220000000800 */
[-C--:B------:R-:W-:Y:S01]  /*78e0*/  FFMA R8, R105, R83.reuse, R8 ;  /* 0x0000005369087223 */ /* 0x080fe20000000008 */
[----:B------:R-:W-:Y:S01]  /*78f0*/  FFMA R107, R104, R83, R107 ;  /* 0x00000053686b7223 */ /* 0x000fe2000000006b */
[-C--:B--2---:R-:W-:Y:S01]  /*7900*/  FFMA R106, R103, R116.reuse, R106 ;  /* 0x00000074676a7223 */ /* 0x084fe2000000006a */
        /* <DEDUP_REMOVED lines=11> */
[-C--:B-1----:R-:W-:Y:S01]  /*79c0*/  FFMA R90, R90, R5.reuse, R95 ;  /* 0x000000055a5a7223 */ /* 0x082fe2000000005f */
[-C--:B------:R-:W-:Y:S01]  /*79d0*/  FFMA R89, R89, R5.reuse, R94 ;  /* 0x0000000559597223 */ /* 0x080fe2000000005e */
[-C--:B------:R-:W-:Y:S01]  /*79e0*/  FFMA R87, R87, R5.reuse, R8 ;  /* 0x0000000557577223 */ /* 0x080fe20000000008 */
[----:B------:R-:W-:Y:S01]  /*79f0*/  FFMA R86, R86, R5, R91 ;  /* 0x0000000556567223 */ /* 0x000fe2000000005b */
[-C--:B------:R-:W-:Y:S01]  /*7a00*/  FFMA R85, R85, R6.reuse, R90 ;  /* 0x0000000655557223 */ /* 0x080fe2000000005a */
[-C--:B------:R-:W-:Y:S01]  /*7a10*/  FFMA R84, R84, R6.reuse, R89 ;  /* 0x0000000654547223 */ /* 0x080fe20000000059 */
[-C--:B------:R-:W-:Y:S01]  /*7a20*/  FFMA R87, R82, R6.reuse, R87 ;  /* 0x0000000652577223 */ /* 0x080fe20000000057 */
[----:B------:R-:W-:Y:S01]  /*7a30*/  FFMA R86, R81, R6, R86 ;  /* 0x0000000651567223 */ /* 0x000fe20000000056 */
[-C--:B---3--:R-:W-:Y:S01]  /*7a40*/  FFMA R85, R80, R3.reuse, R85 ;  /* 0x0000000350557223 */ /* 0x088fe20000000055 */
[-C--:B------:R-:W-:Y:S01]  /*7a50*/  FFMA R84, R79, R3.reuse, R84 ;  /* 0x000000034f547223 */ /* 0x080fe20000000054 */
[-C--:B------:R-:W-:Y:S01]  /*7a60*/  FFMA R87, R78, R3.reuse, R87 ;  /* 0x000000034e577223 */ /* 0x080fe20000000057 */
[----:B------:R-:W-:Y:S01]  /*7a70*/  FFMA R3, R77, R3, R86 ;  /* 0x000000034d037223 */ /* 0x000fe20000000056 */
[-C--:B------:R-:W-:Y:S01]  /*7a80*/  FFMA R76, R76, R9.reuse, R85 ;  /* 0x000000094c4c7223 */ /* 0x080fe20000000055 */
[-C--:B------:R-:W-:Y:S01]  /*7a90*/  FFMA R75, R75, R9.reuse, R84 ;  /* 0x000000094b4b7223 */ /* 0x080fe20000000054 */
[-C--:B------:R-:W-:Y:S01]  /*7aa0*/  FFMA R74, R74, R9.reuse, R87 ;  /* 0x000000094a4a7223 */ /* 0x080fe20000000057 */
[----:B------:R-:W-:Y:S01]  /*7ab0*/  FFMA R72, R72, R9, R3 ;  /* 0x0000000948487223 */ /* 0x000fe20000000003 */
[-C--:B----4-:R-:W-:Y:S01]  /*7ac0*/  FFMA R71, R71, R4.reuse, R76 ;  /* 0x0000000447477223 */ /* 0x090fe2000000004c */
[-C--:B------:R-:W-:Y:S01]  /*7ad0*/  FFMA R70, R70, R4.reuse, R75 ;  /* 0x0000000446467223 */ /* 0x080fe2000000004b */
[-C--:B------:R-:W-:Y:S01]  /*7ae0*/  FFMA R69, R69, R4.reuse, R74 ;  /* 0x0000000445457223 */ /* 0x080fe2000000004a */
[----:B------:R-:W-:Y:S01]  /*7af0*/  FFMA R72, R67, R4, R72 ;  /* 0x0000000443487223 */ /* 0x000fe20000000048 */
[-C--:B0-----:R-:W-:Y:S01]  /*7b00*/  FFMA R71, R66, R7.reuse, R71 ;  /* 0x0000000742477223 */ /* 0x081fe20000000047 */
[-C--:B------:R-:W-:Y:S01]  /*7b10*/  FFMA R70, R65, R7.reuse, R70 ;  /* 0x0000000741467223 */ /* 0x080fe20000000046 */
[-C--:B------:R-:W-:Y:S01]  /*7b20*/  FFMA R69, R64, R7.reuse, R69 ;  /* 0x0000000740457223 */ /* 0x080fe20000000045 */
[----:B------:R-:W-:Y:S01]  /*7b30*/  FFMA R7, R63, R7, R72 ;  /* 0x000000073f077223 */ /* 0x000fe20000000048 */
[-C--:B------:R-:W-:Y:S01]  /*7b40*/  FFMA R117, R62, R59.reuse, R71 ;  /* 0x0000003b3e757223 */ /* 0x080fe20000000047 */
[-C--:B------:R-:W-:Y:S01]  /*7b50*/  FFMA R92, R61, R59.reuse, R70 ;  /* 0x0000003b3d5c7223 */ /* 0x080fe20000000046 */
[-C--:B------:R-:W-:Y:S01]  /*7b60*/  FFMA R83, R60, R59.reuse, R69 ;  /* 0x0000003b3c537223 */ /* 0x080fe20000000045 */
[----:B------:R-:W-:Y:S01]  /*7b70*/  FFMA R88, R58, R59, R7 ;  /* 0x0000003b3a587223 */ /* 0x000fe20000000007 */
[----:B------:R-:W-:Y:S06]  /*7b80*/  BAR.SYNC.DEFER_BLOCKING 0x0 ;  /* 0x0000000000007b1d */ /* 0x000fec0000010000 */
[----:B------:R-:W-:Y:S05]  /*7b90*/  BRA.U !UP0, `(.L_x_11) ;  /* 0xffffff8908547547 */ /* 0x000fea000b83ffff */
.L_x_0:
[----:B------:R-:W0:Y:S01]  /*7ba0*/  LDCU UR6, c[0x0][0x398] ;  /* 0x00007300ff0677ac */ /* 0x000e220008000800 */
[----:B------:R-:W-:Y:S01]  /*7bb0*/  BSSY.RECONVERGENT B0, `(.L_x_12) ;  /* 0x000001b000007945 */ /* 0x000fe20003800200 */
[C---:B------:R-:W-:Y:S02]  /*7bc0*/  IADD3 R8, PT, PT, R42.reuse, 0x1, RZ ;  /* 0x000000012a087810 */ /* 0x040fe40007ffe0ff */
[C---:B------:R-:W-:Y:S02]  /*7bd0*/  IADD3 R9, PT, PT, R42.reuse, 0x2, RZ ;  /* 0x000000022a097810 */ /* 0x040fe40007ffe0ff */
[----:B0-----:R-:W-:-:S13]  /*7be0*/  ISETP.GE.AND P0, PT, R42, UR6, PT ;  /* 0x000000062a007c0c */ /* 0x001fda000bf06270 */
[----:B------:R-:W-:Y:S05]  /*7bf0*/  @P0 BRA `(.L_x_13) ;  /* 0x0000000000580947 */ /* 0x000fea0003800000 */
[----:B------:R-:W0:Y:S01]  /*7c00*/  LDCU UR7, c[0x0][0x39c] ;  /* 0x00007380ff0777ac */ /* 0x000e220008000800 */
[C---:B------:R-:W-:Y:S02]  /*7c10*/  IADD3 R4, PT, PT, R43.reuse, 0x1, RZ ;  /* 0x000000012b047810 */ /* 0x040fe40007ffe0ff */
[C---:B------:R-:W-:Y:S01]  /*7c20*/  IADD3 R5, PT, PT, R43.reuse, 0x3, RZ ;  /* 0x000000032b057810 */ /* 0x040fe20007ffe0ff */
[----:B------:R-:W2:Y:S01]  /*7c30*/  LDCU.64 UR4, c[0x0][0x390] ;  /* 0x00007200ff0477ac */ /* 0x000ea20008000a00 */
[----:B------:R-:W-:Y:S02]  /*7c40*/  SHF.R.S32.HI R7, RZ, 0x1f, R43 ;  /* 0x0000001fff077819 */ /* 0x000fe4000001142b */
[C---:B0-----:R-:W-:Y:S01]  /*7c50*/  ISETP.GE.AND P1, PT, R43.reuse, UR7, PT ;  /* 0x000000072b007c0c */ /* 0x041fe2000bf26270 */
[----:B------:R-:W-:Y:S01]  /*7c60*/  IMAD R0, R42, UR7, RZ ;  /* 0x000000072a007c24 */ /* 0x000fe2000f8e02ff */
[----:B------:R-:W-:Y:S02]  /*7c70*/  ISETP.GE.AND P2, PT, R4, UR7, PT ;  /* 0x0000000704007c0c */ /* 0x000fe4000bf46270 */
[----:B------:R-:W-:-:S02]  /*7c80*/  IADD3 R4, PT, PT, R43, 0x2, RZ ;  /* 0x000000022b047810 */ /* 0x000fc40007ffe0ff */
[-C--:B------:R-:W-:Y:S02]  /*7c90*/  IADD3 R6, P0, PT, R43, R0.reuse, RZ ;  /* 0x000000002b067210 */ /* 0x080fe40007f1e0ff */
[----:B------:R-:W-:Y:S02]  /*7ca0*/  ISETP.GE.AND P3, PT, R4, UR7, PT ;  /* 0x0000000704007c0c */ /* 0x000fe4000bf66270 */
[----:B------:R-:W-:Y:S02]  /*7cb0*/  ISETP.GE.AND P4, PT, R5, UR7, PT ;  /* 0x0000000705007c0c */ /* 0x000fe4000bf86270 */
[----:B------:R-:W-:Y:S01]  /*7cc0*/  LEA.HI.X.SX32 R7, R0, R7, 0x1, P0 ;  /* 0x0000000700077211 */ /* 0x000fe200000f0eff */
[----:B------:R-:W0:Y:S01]  /*7cd0*/  @!P1 LDC.64 R2, c[0x0][0x390] ;  /* 0x0000e400ff029b82 */ /* 0x000e220000000a00 */
[----:B------:R-:W-:Y:S02]  /*7ce0*/  @!P1 IADD3 R5, PT, PT, R43, R0, RZ ;  /* 0x000000002b059210 */ /* 0x000fe40007ffe0ff */
[----:B--2---:R-:W-:-:S03]  /*7cf0*/  LEA R4, P0, R6, UR4, 0x2 ;  /* 0x0000000406047c11 */ /* 0x004fc6000f8010ff */
[----:B0-----:R-:W-:Y:S01]  /*7d00*/  @!P1 IMAD.WIDE R2, R5, 0x4, R2 ;  /* 0x0000000405029825 */ /* 0x001fe200078e0202 */
[----:B------:R-:W-:-:S04]  /*7d10*/  LEA.HI.X R5, R6, UR5, R7, 0x2, P0 ;  /* 0x0000000506057c11 */ /* 0x000fc800080f1407 */
[----:B-1----:R0:W-:Y:S04]  /*7d20*/  @!P1 STG.E desc[UR10][R2.64], R41 ;  /* 0x0000002902009986 */ /* 0x0021e8000c10190a */
[----:B------:R0:W-:Y:S04]  /*7d30*/  @!P2 STG.E desc[UR10][R4.64+0x4], R40 ;  /* 0x000004280400a986 */ /* 0x0001e8000c10190a */
[----:B------:R0:W-:Y:S04]  /*7d40*/  @!P3 STG.E desc[UR10][R4.64+0x8], R39 ;  /* 0x000008270400b986 */ /* 0x0001e8000c10190a */
[----:B------:R0:W-:Y:S02]  /*7d50*/  @!P4 STG.E desc[UR10][R4.64+0xc], R38 ;  /* 0x00000c260400c986 */ /* 0x0001e4000c10190a */
.L_x_13:
[----:B-1----:R-:W-:Y:S05]  /*7d60*/  BSYNC.RECONVERGENT B0 ;  /* 0x0000000000007941 */ /* 0x002fea0003800200 */
.L_x_12:
[----:B------:R-:W-:Y:S01]  /*7d70*/  ISETP.GE.AND P4, PT, R8, UR6, PT ;  /* 0x0000000608007c0c */ /* 0x000fe2000bf86270 */
[----:B------:R-:W-:Y:S01]  /*7d80*/  BSSY.RECONVERGENT B0, `(.L_x_14) ;  /* 0x0000021000007945 */ /* 0x000fe20003800200 */
[C---:B0-----:R-:W-:Y:S02]  /*7d90*/  IADD3 R38, PT, PT, R42.reuse, 0x3, RZ ;  /* 0x000000032a267810 */ /* 0x041fe40007ffe0ff */
[C---:B------:R-:W-:Y:S02]  /*7da0*/  IADD3 R39, PT, PT, R42.reuse, 0x4, RZ ;  /* 0x000000042a277810 */ /* 0x040fe40007ffe0ff */
[----:B------:R-:W-:Y:S02]  /*7db0*/  IADD3 R40, PT, PT, R42, 0x5, RZ ;  /* 0x000000052a287810 */ /* 0x000fe40007ffe0ff */
[----:B------:R-:W-:Y:S02]  /*7dc0*/  ISETP.GE.AND P3, PT, R9, UR6, PT ;  /* 0x0000000609007c0c */ /* 0x000fe4000bf66270 */
[----:B------:R-:W-:-:S02]  /*7dd0*/  ISETP.GE.AND P2, PT, R38, UR6, PT ;  /* 0x0000000626007c0c */ /* 0x000fc4000bf46270 */
[----:B------:R-:W-:Y:S02]  /*7de0*/  ISETP.GE.AND P0, PT, R39, UR6, PT ;  /* 0x0000000627007c0c */ /* 0x000fe4000bf06270 */
[----:B------:R-:W-:Y:S02]  /*7df0*/  ISETP.GE.AND P1, PT, R40, UR6, PT ;  /* 0x0000000628007c0c */ /* 0x000fe4000bf26270 */
[C---:B------:R-:W-:Y:S02]  /*7e00*/  IADD3 R41, PT, PT, R42.reuse, 0x6, RZ ;  /* 0x000000062a297810 */ /* 0x040fe40007ffe0ff */
[----:B------:R-:W-:Y:S01]  /*7e10*/  IADD3 R44, PT, PT, R42, 0x7, RZ ;  /* 0x000000072a2c7810 */ /* 0x000fe20007ffe0ff */
[----:B------:R-:W-:Y:S08]  /*7e20*/  @P4 BRA `(.L_x_15) ;  /* 0x0000000000584947 */ /* 0x000ff00003800000 */
[----:B------:R-:W0:Y:S01]  /*7e30*/  LDCU UR4, c[0x0][0x39c] ;  /* 0x00007380ff0477ac */ /* 0x000e220008000800 */
[C---:B------:R-:W-:Y:S02]  /*7e40*/  IADD3 R6, PT, PT, R43.reuse, 0x1, RZ ;  /* 0x000000012b067810 */ /* 0x040fe40007ffe0ff */
[C---:B------:R-:W-:Y:S01]  /*7e50*/  IADD3 R7, PT, PT, R43.reuse, 0x2, RZ ;  /* 0x000000022b077810 */ /* 0x040fe20007ffe0ff */
[----:B------:R-:W1:Y:S01]  /*7e60*/  LDCU.64 UR8, c[0x0][0x390] ;  /* 0x00007200ff0877ac */ /* 0x000e620008000a00 */
[C---:B0-----:R-:W-:Y:S01]  /*7e70*/  ISETP.GE.AND P5, PT, R43.reuse, UR4, PT ;  /* 0x000000042b007c0c */ /* 0x041fe2000bfa6270 */
[----:B------:R-:W-:Y:S01]  /*7e80*/  IMAD R0, R8, UR4, RZ ;  /* 0x0000000408007c24 */ /* 0x000fe2000f8e02ff */
[----:B------:R-:W-:-:S04]  /*7e90*/  IADD3 R8, PT, PT, R43, 0x3, RZ ;  /* 0x000000032b087810 */ /* 0x000fc80007ffe0ff */
[----:B------:R-:W-:-:S07]  /*7ea0*/  SHF.R.S32.HI R4, RZ, 0x1f, R0 ;  /* 0x0000001fff047819 */ /* 0x000fce0000011400 */
[----:B------:R-:W0:Y:S01]  /*7eb0*/  @!P5 LDC.64 R2, c[0x0][0x390] ;  /* 0x0000e400ff02db82 */ /* 0x000e220000000a00 */
[CC--:B------:R-:W-:Y:S02]  /*7ec0*/  @!P5 IADD3 R5, PT, PT, R43.reuse, R0.reuse, RZ ;  /* 0x000000002b05d210 */ /* 0x0c0fe40007ffe0ff */
[----:B------:R-:W-:-:S03]  /*7ed0*/  IADD3 R0, P4, PT, R43, R0, RZ ;  /* 0x000000002b007210 */ /* 0x000fc60007f9e0ff */
[----:B0-----:R-:W-:Y:S01]  /*7ee0*/  @!P5 IMAD.WIDE R2, R5, 0x4, R2 ;  /* 0x000000040502d825 */ /* 0x001fe200078e0202 */
[----:B------:R-:W-:Y:S02]  /*7ef0*/  LEA.HI.X.SX32 R5, R43, R4, 0x1, P4 ;  /* 0x000000042b057211 */ /* 0x000fe400020f0eff */
[----:B-1----:R-:W-:Y:S02]  /*7f00*/  LEA R4, P6, R0, UR8, 0x2 ;  /* 0x0000000800047c11 */ /* 0x002fe4000f8c10ff */
[----:B------:R0:W-:Y:S01]  /*7f10*/  @!P5 STG.E desc[UR10][R2.64], R37 ;  /* 0x000000250200d986 */ /* 0x0001e2000c10190a */
[----:B------:R-:W-:Y:S02]  /*7f20*/  ISETP.GE.AND P5, PT, R6, UR4, PT ;  /* 0x0000000406007c0c */ /* 0x000fe4000bfa6270 */
[----:B------:R-:W-:Y:S02]  /*7f30*/  LEA.HI.X R5, R0, UR9, R5, 0x2, P6 ;  /* 0x0000000900057c11 */ /* 0x000fe4000b0f1405 */
[----:B------:R-:W-:-:S02]  /*7f40*/  ISETP.GE.AND P4, PT, R7, UR4, PT ;  /* 0x0000000407007c0c */ /* 0x000fc4000bf86270 */
[----:B------:R-:W-:-:S07]  /*7f50*/  ISETP.GE.AND P6, PT, R8, UR4, PT ;  /* 0x0000000408007c0c */ /* 0x000fce000bfc6270 */
[----:B------:R0:W-:Y:S04]  /*7f60*/  @!P5 STG.E desc[UR10][R4.64+0x4], R36 ;  /* 0x000004240400d986 */ /* 0x0001e8000c10190a */
[----:B------:R0:W-:Y:S04]  /*7f70*/  @!P4 STG.E desc[UR10][R4.64+0x8], R35 ;  /* 0x000008230400c986 */ /* 0x0001e8000c10190a */
[----:B------:R0:W-:Y:S02]  /*7f80*/  @!P6 STG.E desc[UR10][R4.64+0xc], R34 ;  /* 0x00000c220400e986 */ /* 0x0001e4000c10190a */
.L_x_15:
[----:B------:R-:W-:Y:S05]  /*7f90*/  BSYNC.RECONVERGENT B0 ;  /* 0x0000000000007941 */ /* 0x000fea0003800200 */
.L_x_14:
[----:B------:R-:W-:Y:S04]  /*7fa0*/  BSSY.RECONVERGENT B0, `(.L_x_16) ;  /* 0x0000018000007945 */ /* 0x000fe80003800200 */
[----:B------:R-:W-:Y:S05]  /*7fb0*/  @P3 BRA `(.L_x_17) ;  /* 0x0000000000583947 */ /* 0x000fea0003800000 */
[----:B------:R-:W1:Y:S01]  /*7fc0*/  LDCU UR4, c[0x0][0x39c] ;  /* 0x00007380ff0477ac */ /* 0x000e620008000800 */
[C---:B0-----:R-:W-:Y:S02]  /*7fd0*/  IADD3 R4, PT, PT, R43.reuse, 0x1, RZ ;  /* 0x000000012b047810 */ /* 0x041fe40007ffe0ff */
[C---:B------:R-:W-:Y:S01]  /*7fe0*/  IADD3 R6, PT, PT, R43.reuse, 0x3, RZ ;  /* 0x000000032b067810 */ /* 0x040fe20007ffe0ff */
[----:B------:R-:W0:Y:S01]  /*7ff0*/  LDCU.64 UR8, c[0x0][0x390] ;  /* 0x00007200ff0877ac */ /* 0x000e220008000a00 */
[----:B-1----:R-:W-:Y:S01]  /*8000*/  ISETP.GE.AND P3, PT, R43, UR4, PT ;  /* 0x000000042b007c0c */ /* 0x002fe2000bf66270 */
[----:B------:R-:W-:Y:S01]  /*8010*/  IMAD R0, R9, UR4, RZ ;  /* 0x0000000409007c24 */ /* 0x000fe2000f8e02ff */
[----:B------:R-:W-:-:S04]  /*8020*/  ISETP.GE.AND P5, PT, R4, UR4, PT ;  /* 0x0000000404007c0c */ /* 0x000fc8000bfa6270 */
[----:B------:R-:W-:-:S07]  /*8030*/  SHF.R.S32.HI R4, RZ, 0x1f, R0 ;  /* 0x0000001fff047819 */ /* 0x000fce0000011400 */
[----:B------:R-:W1:Y:S01]  /*8040*/  @!P3 LDC.64 R2, c[0x0][0x390] ;  /* 0x0000e400ff02bb82 */ /* 0x000e620000000a00 */
[CC--:B------:R-:W-:Y:S02]  /*8050*/  @!P3 IADD3 R5, PT, PT, R43.reuse, R0.reuse, RZ ;  /* 0x000000002b05b210 */ /* 0x0c0fe40007ffe0ff */
[----:B------:R-:W-:-:S03]  /*8060*/  IADD3 R0, P6, PT, R43, R0, RZ ;  /* 0x000000002b007210 */ /* 0x000fc60007fde0ff */
[----:B-1----:R-:W-:Y:S01]  /*8070*/  @!P3 IMAD.WIDE R2, R5, 0x4, R2 ;  /* 0x000000040502b825 */ /* 0x002fe200078e0202 */
[----:B------:R-:W-:-:S04]  /*8080*/  IADD3 R5, PT, PT, R43, 0x2, RZ ;  /* 0x000000022b057810 */ /* 0x000fc80007ffe0ff */
[----:B------:R1:W-:Y:S01]  /*8090*/  @!P3 STG.E desc[UR10][R2.64], R33 ;  /* 0x000000210200b986 */ /* 0x0003e2000c10190a */
[----:B------:R-:W-:Y:S02]  /*80a0*/  ISETP.GE.AND P4, PT, R5, UR4, PT ;  /* 0x0000000405007c0c */ /* 0x000fe4000bf86270 */
[----:B------:R-:W-:Y:S02]  /*80b0*/  ISETP.GE.AND P3, PT, R6, UR4, PT ;  /* 0x0000000406007c0c */ /* 0x000fe4000bf66270 */
[----:B------:R-:W-:Y:S02]  /*80c0*/  LEA.HI.X.SX32 R5, R43, R4, 0x1, P6 ;  /* 0x000000042b057211 */ /* 0x000fe400030f0eff */
[----:B0-----:R-:W-:-:S04]  /*80d0*/  LEA R4, P6, R0, UR8, 0x2 ;  /* 0x0000000800047c11 */ /* 0x001fc8000f8c10ff */
[----:B------:R-:W-:-:S05]  /*80e0*/  LEA.HI.X R5, R0, UR9, R5, 0x2, P6 ;  /* 0x0000000900057c11 */ /* 0x000fca000b0f1405 */
[----:B------:R1:W-:Y:S04]  /*80f0*/  @!P5 STG.E desc[UR10][R4.64+0x4], R32 ;  /* 0x000004200400d986 */ /* 0x0003e8000c10190a */
[----:B------:R1:W-:Y:S04]  /*8100*/  @!P4 STG.E desc[UR10][R4.64+0x8], R31 ;  /* 0x0000081f0400c986 */ /* 0x0003e8000c10190a */
[----:B------:R1:W-:Y:S02]  /*8110*/  @!P3 STG.E desc[UR10][R4.64+0xc], R30 ;  /* 0x00000c1e0400b986 */ /* 0x0003e4000c10190a */
.L_x_17:
[----:B------:R-:W-:Y:S05]  /*8120*/  BSYNC.RECONVERGENT B0 ;  /* 0x0000000000007941 */ /* 0x000fea0003800200 */
.L_x_16:
[----:B------:R-:W-:Y:S04]  /*8130*/  BSSY.RECONVERGENT B0, `(.L_x_18) ;  /* 0x0000018000007945 */ /* 0x000fe80003800200 */
[----:B------:R-:W-:Y:S05]  /*8140*/  @P2 BRA `(.L_x_19) ;  /* 0x0000000000582947 */ /* 0x000fea0003800000 */
[----:B------:R-:W2:Y:S01]  /*8150*/  LDCU UR4, c[0x0][0x39c] ;  /* 0x00007380ff0477ac */ /* 0x000ea20008000800 */
[C---:B01----:R-:W-:Y:S02]  /*8160*/  IADD3 R4, PT, PT, R43.reuse, 0x1, RZ ;  /* 0x000000012b047810 */ /* 0x043fe40007ffe0ff */
[C---:B------:R-:W-:Y:S01]  /*8170*/  IADD3 R5, PT, PT, R43.reuse, 0x2, RZ ;  /* 0x000000022b057810 */ /* 0x040fe20007ffe0ff */
[----:B------:R-:W0:Y:S01]  /*8180*/  LDCU.64 UR8, c[0x0][0x390] ;  /* 0x00007200ff0877ac */ /* 0x000e220008000a00 */
[C---:B------:R-:W-:Y:S02]  /*8190*/  IADD3 R7, PT, PT, R43.reuse, 0x3, RZ ;  /* 0x000000032b077810 */ /* 0x040fe40007ffe0ff */
[----:B--2---:R-:W-:Y:S01]  /*81a0*/  ISETP.GE.AND P5, PT, R43, UR4, PT ;  /* 0x000000042b007c0c */ /* 0x004fe2000bfa6270 */
[----:B------:R-:W-:Y:S01]  /*81b0*/  IMAD R0, R38, UR4, RZ ;  /* 0x0000000426007c24 */ /* 0x000fe2000f8e02ff */
[----:B------:R-:W-:Y:S02]  /*81c0*/  ISETP.GE.AND P4, PT, R4, UR4, PT ;  /* 0x0000000404007c0c */ /* 0x000fe4000bf86270 */
[----:B------:R-:W-:-:S02]  /*81d0*/  ISETP.GE.AND P3, PT, R5, UR4, PT ;  /* 0x0000000405007c0c */ /* 0x000fc4000bf66270 */
[----:B------:R-:W-:Y:S02]  /*81e0*/  SHF.R.S32.HI R4, RZ, 0x1f, R0 ;  /* 0x0000001fff047819 */ /* 0x000fe40000011400 */
[----:B------:R-:W-:Y:S02]  /*81f0*/  IADD3 R6, P6, PT, R43, R0, RZ ;  /* 0x000000002b067210 */ /* 0x000fe40007fde0ff */
[----:B------:R-:W-:Y:S02]  /*8200*/  ISETP.GE.AND P2, PT, R7, UR4, PT ;  /* 0x0000000407007c0c */ /* 0x000fe4000bf46270 */
[C---:B------:R-:W-:Y:S01]  /*8210*/  LEA.HI.X.SX32 R7, R43.reuse, R4, 0x1, P6 ;  /* 0x000000042b077211 */ /* 0x040fe200030f0eff */
[----:B------:R-:W1:Y:S01]  /*8220*/  @!P5 LDC.64 R2, c[0x0][0x390] ;  /* 0x0000e400ff02db82 */ /* 0x000e620000000a00 */
[----:B------:R-:W-:Y:S02]  /*8230*/  @!P5 IADD3 R5, PT, PT, R43, R0, RZ ;  /* 0x000000002b05d210 */ /* 0x000fe40007ffe0ff */
[----:B0-----:R-:W-:-:S03]  /*8240*/  LEA R4, P6, R6, UR8, 0x2 ;  /* 0x0000000806047c11 */ /* 0x001fc6000f8c10ff */
[----:B-1----:R-:W-:Y:S01]  /*8250*/  @!P5 IMAD.WIDE R2, R5, 0x4, R2 ;  /* 0x000000040502d825 */ /* 0x002fe200078e0202 */
[----:B------:R-:W-:-:S04]  /*8260*/  LEA.HI.X R5, R6, UR9, R7, 0x2, P6 ;  /* 0x0000000906057c11 */ /* 0x000fc8000b0f1407 */
[----:B------:R2:W-:Y:S04]  /*8270*/  @!P5 STG.E desc[UR10][R2.64], R29 ;  /* 0x0000001d0200d986 */ /* 0x0005e8000c10190a */
[----:B------:R2:W-:Y:S04]  /*8280*/  @!P4 STG.E desc[UR10][R4.64+0x4], R28 ;  /* 0x0000041c0400c986 */ /* 0x0005e8000c10190a */
[----:B------:R2:W-:Y:S04]  /*8290*/  @!P3 STG.E desc[UR10][R4.64+0x8], R27 ;  /* 0x0000081b0400b986 */ /* 0x0005e8000c10190a */
[----:B------:R2:W-:Y:S02]  /*82a0*/  @!P2 STG.E desc[UR10][R4.64+0xc], R26 ;  /* 0x00000c1a0400a986 */ /* 0x0005e4000c10190a */
.L_x_19:
[----:B------:R-:W-:Y:S05]  /*82b0*/  BSYNC.RECONVERGENT B0 ;  /* 0x0000000000007941 */ /* 0x000fea0003800200 */
.L_x_18:
[----:B------:R-:W-:Y:S04]  /*82c0*/  BSSY.RECONVERGENT B0, `(.L_x_20) ;  /* 0x0000018000007945 */ /* 0x000fe80003800200 */
[----:B------:R-:W-:Y:S05]  /*82d0*/  @P0 BRA `(.L_x_21) ;  /* 0x0000000000580947 */ /* 0x000fea0003800000 */
[----:B------:R-:W3:Y:S01]  /*82e0*/  LDCU UR4, c[0x0][0x39c] ;  /* 0x00007380ff0477ac */ /* 0x000ee20008000800 */
[C---:B012---:R-:W-:Y:S02]  /*82f0*/  IADD3 R4, PT, PT, R43.reuse, 0x1, RZ ;  /* 0x000000012b047810 */ /* 0x047fe40007ffe0ff */
[C---:B------:R-:W-:Y:S01]  /*8300*/  IADD3 R5, PT, PT, R43.reuse, 0x2, RZ ;  /* 0x000000022b057810 */ /* 0x040fe20007ffe0ff */
[----:B------:R-:W0:Y:S01]  /*8310*/  LDCU.64 UR8, c[0x0][0x390] ;  /* 0x00007200ff0877ac */ /* 0x000e220008000a00 */
[C---:B------:R-:W-:Y:S02]  /*8320*/  IADD3 R7, PT, PT, R43.reuse, 0x3, RZ ;  /* 0x000000032b077810 */ /* 0x040fe40007ffe0ff */
[----:B---3--:R-:W-:Y:S01]  /*8330*/  ISETP.GE.AND P2, PT, R43, UR4, PT ;  /* 0x000000042b007c0c */ /* 0x008fe2000bf46270 */
        /* <DEDUP_REMOVED lines=16> */
.L_x_21:
[----:B------:R-:W-:Y:S05]  /*8440*/  BSYNC.RECONVERGENT B0 ;  /* 0x0000000000007941 */ /* 0x000fea0003800200 */
.L_x_20:
[----:B------:R-:W-:Y:S04]  /*8450*/  BSSY.RECONVERGENT B0, `(.L_x_22) ;  /* 0x0000018000007945 */ /* 0x000fe80003800200 */
[----:B------:R-:W-:Y:S05]  /*8460*/  @P1 BRA `(.L_x_23) ;  /* 0x0000000000581947 */ /* 0x000fea0003800000 */
[----:B------:R-:W4:Y:S01]  /*8470*/  LDCU UR4, c[0x0][0x39c] ;  /* 0x00007380ff0477ac */ /* 0x000f220008000800 */
[C---:B0123--:R-:W-:Y:S02]  /*8480*/  IADD3 R4, PT, PT, R43.reuse, 0x1, RZ ;  /* 0x000000012b047810 */ /* 0x04ffe40007ffe0ff */
[C---:B------:R-:W-:Y:S01]  /*8490*/  IADD3 R5, PT, PT, R43.reuse, 0x2, RZ ;  /* 0x000000022b057810 */ /* 0x040fe20007ffe0ff */
[----:B------:R-:W0:Y:S01]  /*84a0*/  LDCU.64 UR8, c[0x0][0x390] ;  /* 0x00007200ff0877ac */ /* 0x000e220008000a00 */
[C---:B------:R-:W-:Y:S02]  /*84b0*/  IADD3 R7, PT, PT, R43.reuse, 0x3, RZ ;  /* 0x000000032b077810 */ /* 0x040fe40007ffe0ff */
[----:B----4-:R-:W-:Y:S01]  /*84c0*/  ISETP.GE.AND P1, PT, R43, UR4, PT ;  /* 0x000000042b007c0c */ /* 0x010fe2000bf26270 */
        /* <DEDUP_REMOVED lines=16> */
.L_x_23:
[----:B------:R-:W-:Y:S05]  /*85d0*/  BSYNC.RECONVERGENT B0 ;  /* 0x0000000000007941 */ /* 0x000fea0003800200 */
.L_x_22:
[----:B------:R-:W-:Y:S01]  /*85e0*/  ISETP.GE.AND P4, PT, R41, UR6, PT ;  /* 0x0000000629007c0c */ /* 0x000fe2000bf86270 */
[----:B------:R-:W-:Y:S01]  /*85f0*/  BSSY.RECONVERGENT B0, `(.L_x_24) ;  /* 0x0000021000007945 */ /* 0x000fe20003800200 */
[C---:B------:R-:W-:Y:S02]  /*8600*/  IADD3 R9, PT, PT, R42.reuse, 0x8, RZ ;  /* 0x000000082a097810 */ /* 0x040fe40007ffe0ff */
[C---:B----4-:R-:W-:Y:S02]  /*8610*/  IADD3 R18, PT, PT, R42.reuse, 0x9, RZ ;  /* 0x000000092a127810 */ /* 0x050fe40007ffe0ff */
        /* <DEDUP_REMOVED lines=8> */
[----:B------:R-:W4:Y:S01]  /*86a0*/  LDCU UR4, c[0x0][0x39c] ;  /* 0x00007380ff0477ac */ /* 0x000f220008000800 */
[C---:B------:R-:W-:Y:S02]  /*86b0*/  IADD3 R6, PT, PT, R43.reuse, 0x1, RZ ;  /* 0x000000012b067810 */ /* 0x040fe40007ffe0ff */
[C---:B------:R-:W-:Y:S01]  /*86c0*/  IADD3 R7, PT, PT, R43.reuse, 0x2, RZ ;  /* 0x000000022b077810 */ /* 0x040fe20007ffe0ff */
[----:B------:R-:W5:Y:S01]  /*86d0*/  LDCU.64 UR8, c[0x0][0x390] ;  /* 0x00007200ff0877ac */ /* 0x000f620008000a00 */
[C---:B------:R-:W-:Y:S02]  /*86e0*/  IADD3 R8, PT, PT, R43.reuse, 0x3, RZ ;  /* 0x000000032b087810 */ /* 0x040fe40007ffe0ff */
[----:B----4-:R-:W-:Y:S01]  /*86f0*/  ISETP.GE.AND P5, PT, R43, UR4, PT ;  /* 0x000000042b007c0c */ /* 0x010fe2000bfa6270 */
[----:B------:R-:W-:-:S05]  /*8700*/  IMAD R0, R41, UR4, RZ ;  /* 0x0000000429007c24 */ /* 0x000fca000f8e02ff */
[----:B0123--:R-:W-:-:S07]  /*8710*/  SHF.R.S32.HI R4, RZ, 0x1f, R0 ;  /* 0x0000001fff047819 */ /* 0x00ffce0000011400 */
[----:B------:R-:W0:Y:S01]  /*8720*/  @!P5 LDC.64 R2, c[0x0][0x390] ;  /* 0x0000e400ff02db82 */ /* 0x000e220000000a00 */
[CC--:B------:R-:W-:Y:S02]  /*8730*/  @!P5 IADD3 R5, PT, PT, R43.reuse, R0.reuse, RZ ;  /* 0x000000002b05d210 */ /* 0x0c0fe40007ffe0ff */
[----:B------:R-:W-:-:S03]  /*8740*/  IADD3 R0, P4, PT, R43, R0, RZ ;  /* 0x000000002b007210 */ /* 0x000fc60007f9e0ff */
[----:B0-----:R-:W-:Y:S01]  /*8750*/  @!P5 IMAD.WIDE R2, R5, 0x4, R2 ;  /* 0x000000040502d825 */ /* 0x001fe200078e0202 */
[----:B------:R-:W-:Y:S02]  /*8760*/  LEA.HI.X.SX32 R5, R43, R4, 0x1, P4 ;  /* 0x000000042b057211 */ /* 0x000fe400020f0eff */
[----:B-----5:R-:W-:Y:S02]  /*8770*/  LEA R4, P6, R0, UR8, 0x2 ;  /* 0x0000000800047c11 */ /* 0x020fe4000f8c10ff */
        /* <DEDUP_REMOVED lines=8> */
.L_x_25:
[----:B------:R-:W-:Y:S05]  /*8800*/  BSYNC.RECONVERGENT B0 ;  /* 0x0000000000007941 */ /* 0x000fea0003800200 */
.L_x_24:
[----:B------:R-:W-:Y:S04]  /*8810*/  BSSY.RECONVERGENT B0, `(.L_x_26) ;  /* 0x0000018000007945 */ /* 0x000fe80003800200 */
[----:B------:R-:W-:Y:S05]  /*8820*/  @P3 BRA `(.L_x_27) ;  /* 0x0000000000583947 */ /* 0x000fea0003800000 */
[----:B------:R-:W5:Y:S01]  /*8830*/  LDCU UR4, c[0x0][0x39c] ;  /* 0x00007380ff0477ac */ /* 0x000f620008000800 */
[C---:B01234-:R-:W-:Y:S02]  /*8840*/  IADD3 R4, PT, PT, R43.reuse, 0x1, RZ ;  /* 0x000000012b047810 */ /* 0x05ffe40007ffe0ff */
[C---:B------:R-:W-:Y:S01]  /*8850*/  IADD3 R6, PT, PT, R43.reuse, 0x3, RZ ;  /* 0x000000032b067810 */ /* 0x040fe20007ffe0ff */
[----:B------:R-:W0:Y:S01]  /*8860*/  LDCU.64 UR8, c[0x0][0x390] ;  /* 0x00007200ff0877ac */ /* 0x000e220008000a00 */
[----:B-----5:R-:W-:Y:S01]  /*8870*/  ISETP.GE.AND P3, PT, R43, UR4, PT ;  /* 0x000000042b007c0c */ /* 0x020fe2000bf66270 */
        /* <DEDUP_REMOVED lines=17> */
.L_x_27:
[----:B------:R-:W-:Y:S05]  /*8990*/  BSYNC.RECONVERGENT B0 ;  /* 0x0000000000007941 */ /* 0x000fea0003800200 */
.L_x_26:
[----:B------:R-:W-:Y:S04]  /*89a0*/  BSSY.RECONVERGENT B0, `(.L_x_28) ;  /* 0x0000018000007945 */ /* 0x000fe80003800200 */
[----:B------:R-:W-:Y:S05]  /*89b0*/  @P2 BRA `(.L_x_29) ;  /* 0x0000000000582947 */ /* 0x000fea0003800000 */
[----:B------:R-:W5:Y:S01]  /*89c0*/  LDCU UR4, c[0x0][0x39c] ;  /* 0x00007380ff0477ac */ /* 0x000f620008000800 */
[C---:B01234-:R-:W-:Y:S02]  /*89d0*/  IADD3 R4, PT, PT, R43.reuse, 0x1, RZ ;  /* 0x000000012b047810 */ /* 0x05ffe40007ffe0ff */
[C---:B------:R-:W-:Y:S01]  /*89e0*/  IADD3 R5, PT, PT, R43.reuse, 0x2, RZ ;  /* 0x000000022b057810 */ /* 0x040fe20007ffe0ff */
[----:B------:R-:W0:Y:S01]  /*89f0*/  LDCU.64 UR8, c[0x0][0x390] ;  /* 0x00007200ff0877ac */ /* 0x000e220008000a00 */
[C---:B------:R-:W-:Y:S02]  /*8a00*/  IADD3 R7, PT, PT, R43.reuse, 0x3, RZ ;  /* 0x000000032b077810 */ /* 0x040fe40007ffe0ff */
[----:B-----5:R-:W-:Y:S01]  /*8a10*/  ISETP.GE.AND P5, PT, R43, UR4, PT ;  /* 0x000000042b007c0c */ /* 0x020fe2000bfa6270 */
        /* <DEDUP_REMOVED lines=16> */
.L_x_29:
[----:B------:R-:W-:Y:S05]  /*8b20*/  BSYNC.RECONVERGENT B0 ;  /* 0x0000000000007941 */ /* 0x000fea0003800200 */
.L_x_28:
        /* <DEDUP_REMOVED lines=24> */
.L_x_31:
[----:B------:R-:W-:Y:S05]  /*8cb0*/  BSYNC.RECONVERGENT B0 ;  /* 0x0000000000007941 */ /* 0x000fea0003800200 */
.L_x_30:
        /* <DEDUP_REMOVED lines=24> */
.L_x_33:
[----:B------:R-:W-:Y:S05]  /*8e40*/  BSYNC.RECONVERGENT B0 ;  /* 0x0000000000007941 */ /* 0x000fea0003800200 */
.L_x_32:
[----:B------:R-:W-:Y:S01]  /*8e50*/  ISETP.GE.AND P4, PT, R20, UR6, PT ;  /* 0x0000000614007c0c */ /* 0x000fe2000bf86270 */
[----:B------:R-:W-:Y:S01]  /*8e60*/  BSSY.RECONVERGENT B0, `(.L_x_34) ;  /* 0x000001f000007945 */ /* 0x000fe20003800200 */
[C---:B------:R-:W-:Y:S02]  /*8e70*/  IADD3 R9, PT, PT, R42.reuse, 0xd, RZ ;  /* 0x0000000d2a097810 */ /* 0x040fe40007ffe0ff */
[C---:B-1----:R-:W-:Y:S02]  /*8e80*/  IADD3 R10, PT, PT, R42.reuse, 0xe, RZ ;  /* 0x0000000e2a0a7810 */ /* 0x042fe40007ffe0ff */
[----:B------:R-:W-:Y:S02]  /*8e90*/  IADD3 R42, PT, PT, R42, 0xf, RZ ;  /* 0x0000000f2a2a7810 */ /* 0x000fe40007ffe0ff */
[----:B------:R-:W-:Y:S02]  /*8ea0*/  ISETP.GE.AND P3, PT, R21, UR6, PT ;  /* 0x0000000615007c0c */ /* 0x000fe4000bf66270 */
[----:B------:R-:W-:-:S02]  /*8eb0*/  ISETP.GE.AND P2, PT, R9, UR6, PT ;  /* 0x0000000609007c0c */ /* 0x000fc4000bf46270 */
[----:B------:R-:W-:Y:S02]  /*8ec0*/  ISETP.GE.AND P0, PT, R10, UR6, PT ;  /* 0x000000060a007c0c */ /* 0x000fe4000bf06270 */
[----:B------:R-:W-:Y:S01]  /*8ed0*/  ISETP.GE.AND P1, PT, R42, UR6, PT ;  /* 0x000000062a007c0c */ /* 0x000fe2000bf26270 */
[----:B------:R-:W-:-:S12]  /*8ee0*/  @P4 BRA `(.L_x_35) ;  /* 0x0000000000584947 */ /* 0x000fd80003800000 */
[----:B------:R-:W1:Y:S01]  /*8ef0*/  LDCU UR4, c[0x0][0x39c] ;  /* 0x00007380ff0477ac */ /* 0x000e620008000800 */
[C---:B------:R-:W-:Y:S02]  /*8f00*/  IADD3 R6, PT, PT, R43.reuse, 0x1, RZ ;  /* 0x000000012b067810 */ /* 0x040fe40007ffe0ff */
[C---:B------:R-:W-:Y:S01]  /*8f10*/  IADD3 R7, PT, PT, R43.reuse, 0x2, RZ ;  /* 0x000000022b077810 */ /* 0x040fe20007ffe0ff */
[----:B------:R-:W5:Y:S01]  /*8f20*/  LDCU.64 UR8, c[0x0][0x390] ;  /* 0x00007200ff0877ac */ /* 0x000f620008000a00 */
[C---:B------:R-:W-:Y:S02]  /*8f30*/  IADD3 R8, PT, PT, R43.reuse, 0x3, RZ ;  /* 0x000000032b087810 */ /* 0x040fe40007ffe0ff */
[----:B-1----:R-:W-:Y:S01]  /*8f40*/  ISETP.GE.AND P5, PT, R43, UR4, PT ;  /* 0x000000042b007c0c */ /* 0x002fe2000bfa6270 */
[----:B------:R-:W-:-:S05]  /*8f50*/  IMAD R0, R20, UR4, RZ ;  /* 0x0000000414007c24 */ /* 0x000fca000f8e02ff */
[----:B0-234-:R-:W-:-:S07]  /*8f60*/  SHF.R.S32.HI R4, RZ, 0x1f, R0 ;  /* 0x0000001fff047819 */ /* 0x01dfce0000011400 */
        /* <DEDUP_REMOVED lines=14> */
.L_x_35:
[----:B------:R-:W-:Y:S05]  /*9050*/  BSYNC.RECONVERGENT B0 ;  /* 0x0000000000007941 */ /* 0x000fea0003800200 */
.L_x_34:
        /* <DEDUP_REMOVED lines=24> */
.L_x_37:
[----:B------:R-:W-:Y:S05]  /*91e0*/  BSYNC.RECONVERGENT B0 ;  /* 0x0000000000007941 */ /* 0x000fea0003800200 */
.L_x_36:
        /* <DEDUP_REMOVED lines=24> */
.L_x_39:
[----:B------:R-:W-:Y:S05]  /*9370*/  BSYNC.RECONVERGENT B0 ;  /* 0x0000000000007941 */ /* 0x000fea0003800200 */
.L_x_38:
        /* <DEDUP_REMOVED lines=24> */
.L_x_41:
[----:B------:R-:W-:Y:S05]  /*9500*/  BSYNC.RECONVERGENT B0 ;  /* 0x0000000000007941 */ /* 0x000fea0003800200 */
.L_x_40:
[----:B------:R-:W-:Y:S05]  /*9510*/  @P1 EXIT ;  /* 0x000000000000194d */ /* 0x000fea0003800000 */
        /* <DEDUP_REMOVED lines=11> */
[----:B------:R-:W-:-:S03]  /*95d0*/  ISETP.GE.AND P4, PT, R7, UR4, PT ;  /* 0x0000000407007c0c */ /* 0x000fc6000bf86270 */
[----:B------:R-:W1:Y:S01]  /*95e0*/  @!P1 LDC.64 R2, c[0x0][0x390] ;  /* 0x0000e400ff029b82 */ /* 0x000e620000000a00 */
[C---:B------:R-:W-:Y:S02]  /*95f0*/  @!P1 IADD3 R5, PT, PT, R43.reuse, R0, RZ ;  /* 0x000000002b059210 */ /* 0x040fe40007ffe0ff */
[----:B------:R-:W-:Y:S02]  /*9600*/  LEA.HI.X.SX32 R43, R43, R4, 0x1, P0 ;  /* 0x000000042b2b7211 */ /* 0x000fe400000f0eff */
[----:B0-----:R-:W-:Y:S01]  /*9610*/  LEA R4, P0, R6, UR6, 0x2 ;  /* 0x0000000606047c11 */ /* 0x001fe2000f8010ff */
[----:B-1----:R-:W-:-:S03]  /*9620*/  @!P1 IMAD.WIDE R2, R5, 0x4, R2 ;  /* 0x0000000405029825 */ /* 0x002fc600078e0202 */
[----:B------:R-:W-:Y:S02]  /*9630*/  LEA.HI.X R5, R6, UR7, R43, 0x2, P0 ;  /* 0x0000000706057c11 */ /* 0x000fe400080f142b */
[----:B------:R0:W-:Y:S04]  /*9640*/  @!P1 STG.E desc[UR10][R2.64], R117 ;  /* 0x0000007502009986 */ /* 0x0001e8000c10190a */
[----:B------:R0:W-:Y:S04]  /*9650*/  @!P2 STG.E desc[UR10][R4.64+0x4], R92 ;  /* 0x0000045c0400a986 */ /* 0x0001e8000c10190a */
[----:B------:R0:W-:Y:S01]  /*9660*/  @!P3 STG.E desc[UR10][R4.64+0x8], R83 ;  /* 0x000008530400b986 */ /* 0x0001e2000c10190a */
[----:B------:R-:W-:Y:S05]  /*9670*/  @P4 EXIT ;  /* 0x000000000000494d */ /* 0x000fea0003800000 */
[----:B------:R-:W-:Y:S01]  /*9680*/  STG.E desc[UR10][R4.64+0xc], R88 ;  /* 0x00000c5804007986 */ /* 0x000fe2000c10190a */
[----:B------:R-:W-:Y:S05]  /*9690*/  EXIT ;  /* 0x000000000000794d */ /* 0x000fea0003800000 */
.L_x_42:
[----:B------:R-:W-:-:S00]  /*96a0*/  BRA `(.L_x_42) ;  /* 0xfffffffc00fc7947 */ /* 0x000fc0000383ffff */
[----:B------:R-:W-:-:S00]  /*96b0*/  NOP ;  /* 0x0000000000007918 */ /* 0x000fc00000000000 */
        /* <DEDUP_REMOVED lines=12> */
.L_x_43:


//--------------------- .nv.shared._Z17gemm_tiled_kernelPKfS0_Pfiii --------------------------
	.section	.nv.shared._Z17gemm_tiled_kernelPKfS0_Pfiii,"aw",@nobits
	.sectionflags	@""
	.align	4
.nv.shared._Z17gemm_tiled_kernelPKfS0_Pfiii:
	.zero		9216


//--------------------- .nv.shared.reserved.0     --------------------------
	.section	.nv.shared.reserved.0,"aw",@nobits
	.weak		__nv_reservedSMEM_offset_0_alias
	.size		__nv_reservedSMEM_offset_0_alias, 0, 64
	.other		__nv_reservedSMEM_offset_0_alias,@"STO_CUDA_RESERVED_SHARED STV_DEFAULT"
__nv_reservedSMEM_offset_0_alias:
	.zero		0
	.zero		64


//--------------------- .nv.constant0._Z17gemm_tiled_kernelPKfS0_Pfiii --------------------------
	.section	.nv.constant0._Z17gemm_tiled_kernelPKfS0_Pfiii,"a",@progbits
	.sectionflags	@""
	.align	4
.nv.constant0._Z17gemm_tiled_kernelPKfS0_Pfiii:
	.zero		932


//--------------------- SYMBOLS --------------------------

	.type		.nv.reservedSmem.offset0,@object
	.size		.nv.reservedSmem.offset0,0x4
	.type		.nv.reservedSmem.cap,@object
	.size		.nv.reservedSmem.cap,0x4
